	.headerflags	@"EF_CUDA_TEXMODE_UNIFIED EF_CUDA_64BIT_ADDRESS EF_CUDA_SM80 EF_CUDA_VIRTUAL_SM(EF_CUDA_SM80)"
	.elftype	@"ET_EXEC"


//--------------------- .nv.info                  --------------------------
	.section	.nv.info,"",@"SHT_CUDA_INFO"
	.align	4


	//----- nvinfo : EIATTR_REGCOUNT
	.align		4
        /*0000*/ 	.byte	0x04, 0x2f
        /*0002*/ 	.short	(.L_1 - .L_0)
	.align		4
.L_0:
        /*0004*/ 	.word	index@(candidate4)
        /*0008*/ 	.word	0x00000068


	//----- nvinfo : EIATTR_MAX_STACK_SIZE
	.align		4
.L_1:
        /*000c*/ 	.byte	0x04, 0x23
        /*000e*/ 	.short	(.L_3 - .L_2)
	.align		4
.L_2:
        /*0010*/ 	.word	index@(candidate4)
        /*0014*/ 	.word	0x00000000


	//----- nvinfo : EIATTR_MIN_STACK_SIZE
	.align		4
.L_3:
        /*0018*/ 	.byte	0x04, 0x12
        /*001a*/ 	.short	(.L_5 - .L_4)
	.align		4
.L_4:
        /*001c*/ 	.word	index@(candidate4)
        /*0020*/ 	.word	0x00000000


	//----- nvinfo : EIATTR_FRAME_SIZE
	.align		4
.L_5:
        /*0024*/ 	.byte	0x04, 0x11
        /*0026*/ 	.short	(.L_7 - .L_6)
	.align		4
.L_6:
        /*0028*/ 	.word	index@(candidate4)
        /*002c*/ 	.word	0x00000000
.L_7:


//--------------------- .nv.info.candidate4       --------------------------
	.section	.nv.info.candidate4,"",@"SHT_CUDA_INFO"
	.align	4


	//----- nvinfo : EIATTR_CUDA_API_VERSION
	.align		4
        /*0000*/ 	.byte	0x04, 0x37
        /*0002*/ 	.short	(.L_9 - .L_8)
.L_8:
        /*0004*/ 	.word	0x00000075


	//----- nvinfo : EIATTR_SW2861232_WAR
	.align		4
.L_9:
        /*0008*/ 	.byte	0x01, 0x35
	.zero		2


	//----- nvinfo : EIATTR_PARAM_CBANK
	.align		4
        /*000c*/ 	.byte	0x04, 0x0a
        /*000e*/ 	.short	(.L_11 - .L_10)
	.align		4
.L_10:
        /*0010*/ 	.word	index@(.nv.constant0.candidate4)
        /*0014*/ 	.short	0x0160
        /*0016*/ 	.short	0x0018


	//----- nvinfo : EIATTR_CBANK_PARAM_SIZE
	.align		4
.L_11:
        /*0018*/ 	.byte	0x03, 0x19
        /*001a*/ 	.short	0x0018


	//----- nvinfo : EIATTR_KPARAM_INFO
	.align		4
        /*001c*/ 	.byte	0x04, 0x17
        /*001e*/ 	.short	(.L_13 - .L_12)
.L_12:
        /*0020*/ 	.word	0x00000000
        /*0024*/ 	.short	0x0002
        /*0026*/ 	.short	0x0010
        /*0028*/ 	.byte	0x00, 0xf0, 0x21, 0x00


	//----- nvinfo : EIATTR_KPARAM_INFO
	.align		4
.L_13:
        /*002c*/ 	.byte	0x04, 0x17
        /*002e*/ 	.short	(.L_15 - .L_14)
.L_14:
        /*0030*/ 	.word	0x00000000
        /*0034*/ 	.short	0x0001
        /*0036*/ 	.short	0x0008
        /*0038*/ 	.byte	0x00, 0xf0, 0x21, 0x00


	//----- nvinfo : EIATTR_KPARAM_INFO
	.align		4
.L_15:
        /*003c*/ 	.byte	0x04, 0x17
        /*003e*/ 	.short	(.L_17 - .L_16)
.L_16:
        /*0040*/ 	.word	0x00000000
        /*0044*/ 	.short	0x0000
        /*0046*/ 	.short	0x0000
        /*0048*/ 	.byte	0x00, 0xf0, 0x21, 0x00


	//----- nvinfo : EIATTR_MAXREG_COUNT
	.align		4
.L_17:
        /*004c*/ 	.byte	0x03, 0x1b
        /*004e*/ 	.short	0x0080


	//----- nvinfo : EIATTR_EXIT_INSTR_OFFSETS
	.align		4
        /*0050*/ 	.byte	0x04, 0x1c
        /*0052*/ 	.short	(.L_19 - .L_18)


	//   ....[0]....
.L_18:
        /*0054*/ 	.word	0x00002d90


	//----- nvinfo : EIATTR_MAX_THREADS
	.align		4
.L_19:
        /*0058*/ 	.byte	0x04, 0x05
        /*005a*/ 	.short	(.L_21 - .L_20)
.L_20:
        /*005c*/ 	.word	0x00000200
        /*0060*/ 	.word	0x00000001
        /*0064*/ 	.word	0x00000001
.L_21:


//--------------------- .nv.rel.action            --------------------------
	.section	.nv.rel.action,"",@"SHT_CUDA_RELOCINFO"
	.align	8
	.sectionentsize	8
        /*0000*/ 	.byte	0x4b, 0x00, 0x00, 0x00, 0x00, 0x00, 0x00, 0x00, 0x00, 0x02, 0x02, 0x08, 0x10, 0x0a, 0x2f, 0x22
        /* <DEDUP_REMOVED lines=13> */


//--------------------- .nv.constant0.candidate4  --------------------------
	.section	.nv.constant0.candidate4,"a",@progbits
	.align	4
.nv.constant0.candidate4:
	.zero		376


//--------------------- .text.candidate4          --------------------------
	.section	.text.candidate4,"ax",@progbits
	.sectionflags	@"SHF_BARRIERS=1"
	.sectioninfo	@"SHI_REGISTERS=104"
	.align	128
        .global         candidate4
        .type           candidate4,@function
        .size           candidate4,(.L_x_3 - candidate4)
        .other          candidate4,@"STO_CUDA_ENTRY STV_DEFAULT"
candidate4:
.text.candidate4:
[----:B------:R-:W-:-:S02]  /*0000*/  MOV R1, c[0x0][0x28] ;  /* 0x00000a0000017a02 */ /* 0x000fc40000000f00 */
[----:B------:R-:W0:Y:S01]  /*0010*/  S2R R7, SR_CTAID.X ;  /* 0x0000000000077919 */ /* 0x000e220000002500 */
[----:B------:R-:W-:Y:S01]  /*0020*/  HFMA2.MMA R6, -RZ, RZ, 0, 0 ;  /* 0x00000000ff067435 */ /* 0x000fe200000001ff */
[----:B------:R-:W-:Y:S01]  /*0030*/  MOV R45, RZ ;  /* 0x000000ff002d7202 */ /* 0x000fe20000000f00 */
[----:B------:R-:W-:Y:S01]  /*0040*/  HFMA2.MMA R55, -RZ, RZ, 0, 0 ;  /* 0x00000000ff377435 */ /* 0x000fe200000001ff */
[----:B------:R-:W1:Y:S01]  /*0050*/  S2R R0, SR_TID.X ;  /* 0x0000000000007919 */ /* 0x000e620000002100 */
[----:B------:R-:W-:Y:S01]  /*0060*/  HFMA2.MMA R49, -RZ, RZ, 0, 0 ;  /* 0x00000000ff317435 */ /* 0x000fe200000001ff */
[----:B------:R-:W-:Y:S01]  /*0070*/  MOV R47, RZ ;  /* 0x000000ff002f7202 */ /* 0x000fe20000000f00 */
[----:B------:R-:W-:Y:S01]  /*0080*/  HFMA2.MMA R43, -RZ, RZ, 0, 0 ;  /* 0x00000000ff2b7435 */ /* 0x000fe200000001ff */
[----:B------:R-:W-:Y:S01]  /*0090*/  MOV R51, RZ ;  /* 0x000000ff00337202 */ /* 0x000fe20000000f00 */
[----:B------:R-:W-:Y:S01]  /*00a0*/  HFMA2.MMA R41, -RZ, RZ, 0, 0 ;  /* 0x00000000ff297435 */ /* 0x000fe200000001ff */
[----:B------:R-:W-:Y:S01]  /*00b0*/  MOV R53, RZ ;  /* 0x000000ff00357202 */ /* 0x000fe20000000f00 */
[----:B------:R-:W-:Y:S01]  /*00c0*/  HFMA2.MMA R59, -RZ, RZ, 0, 0 ;  /* 0x00000000ff3b7435 */ /* 0x000fe200000001ff */
[----:B------:R-:W-:Y:S01]  /*00d0*/  CS2R R38, SRZ ;  /* 0x0000000000267805 */ /* 0x000fe2000001ff00 */
[----:B------:R-:W-:Y:S01]  /*00e0*/  HFMA2.MMA R63, -RZ, RZ, 0, 0 ;  /* 0x00000000ff3f7435 */ /* 0x000fe200000001ff */
[----:B------:R-:W-:Y:S01]  /*00f0*/  MOV R57, RZ ;  /* 0x000000ff00397202 */ /* 0x000fe20000000f00 */
[----:B------:R-:W-:Y:S01]  /*0100*/  HFMA2.MMA R73, -RZ, RZ, 0, 0 ;  /* 0x00000000ff497435 */ /* 0x000fe200000001ff */
[----:B------:R-:W-:Y:S01]  /*0110*/  CS2R R36, SRZ ;  /* 0x0000000000247805 */ /* 0x000fe2000001ff00 */
[----:B------:R-:W-:Y:S01]  /*0120*/  HFMA2.MMA R34, -RZ, RZ, 0, 0 ;  /* 0x00000000ff227435 */ /* 0x000fe200000001ff */
[----:B------:R-:W-:Y:S01]  /*0130*/  CS2R R18, SRZ ;  /* 0x0000000000127805 */ /* 0x000fe2000001ff00 */
[----:B------:R-:W-:Y:S01]  /*0140*/  HFMA2.MMA R79, -RZ, RZ, 0, 0 ;  /* 0x00000000ff4f7435 */ /* 0x000fe200000001ff */
[----:B------:R-:W-:Y:S01]  /*0150*/  CS2R R16, SRZ ;  /* 0x0000000000107805 */ /* 0x000fe2000001ff00 */
[----:B------:R-:W-:Y:S01]  /*0160*/  MOV R61, RZ ;  /* 0x000000ff003d7202 */ /* 0x000fe20000000f00 */
[----:B------:R-:W-:Y:S01]  /*0170*/  CS2R R14, SRZ ;  /* 0x00000000000e7805 */ /* 0x000fe2000001ff00 */
[----:B------:R-:W-:Y:S01]  /*0180*/  CS2R R32, SRZ ;  /* 0x0000000000207805 */ /* 0x000fe2000001ff00 */
[----:B0-----:R-:W-:Y:S01]  /*0190*/  IMAD.HI R3, R7, -0x6db6db6d, R6 ;  /* 0x9249249307037827 */ /* 0x001fe200078e0206 */
[----:B------:R-:W-:Y:S01]  /*01a0*/  CS2R R12, SRZ ;  /* 0x00000000000c7805 */ /* 0x000fe2000001ff00 */
[----:B------:R-:W-:Y:S01]  /*01b0*/  MOV R75, RZ ;  /* 0x000000ff004b7202 */ /* 0x000fe20000000f00 */
[----:B------:R-:W-:Y:S01]  /*01c0*/  ULDC.64 UR4, c[0x0][0x118] ;  /* 0x0000460000047ab9 */ /* 0x000fe20000000a00 */
[----:B-1----:R-:W-:-:S02]  /*01d0*/  SHF.R.S32.HI R5, RZ, 0x6, R0 ;  /* 0x00000006ff057819 */ /* 0x002fc40000011400 */
[----:B------:R-:W-:Y:S02]  /*01e0*/  SHF.R.U32.HI R4, RZ, 0x1f, R3 ;  /* 0x0000001fff047819 */ /* 0x000fe40000011603 */
[C---:B------:R-:W-:Y:S02]  /*01f0*/  LOP3.LUT R2, R0.reuse, 0x7, RZ, 0xc0, !PT ;  /* 0x0000000700027812 */ /* 0x040fe400078ec0ff */
[----:B------:R-:W-:Y:S02]  /*0200*/  LEA.HI.SX32 R3, R3, R4, 0x1e ;  /* 0x0000000403037211 */ /* 0x000fe400078ff2ff */
[C---:B------:R-:W-:Y:S01]  /*0210*/  LOP3.LUT R6, R0.reuse, 0x38, RZ, 0xc0, !PT ;  /* 0x0000003800067812 */ /* 0x040fe200078ec0ff */
[----:B------:R-:W-:Y:S01]  /*0220*/  IMAD R8, R5, 0xc40, R2 ;  /* 0x00000c4005087824 */ /* 0x000fe200078e0202 */
[----:B------:R-:W-:Y:S01]  /*0230*/  SHF.R.S32.HI R5, RZ, 0x4, R0 ;  /* 0x00000004ff057819 */ /* 0x000fe20000011400 */
[C---:B------:R-:W-:Y:S01]  /*0240*/  IMAD R4, R3.reuse, -0x7, R7 ;  /* 0xfffffff903047824 */ /* 0x040fe200078e0207 */
[----:B------:R-:W-:Y:S01]  /*0250*/  SHF.R.U32.HI R7, RZ, 0x3, R6 ;  /* 0x00000003ff077819 */ /* 0x000fe20000011606 */
[----:B------:R-:W-:Y:S01]  /*0260*/  IMAD R9, R3, 0x1c0, R8 ;  /* 0x000001c003097824 */ /* 0x000fe200078e0208 */
[----:B------:R-:W-:-:S02]  /*0270*/  LOP3.LUT R10, R0, 0xf, RZ, 0xc0, !PT ;  /* 0x0000000f000a7812 */ /* 0x000fc400078ec0ff */
[----:B------:R-:W-:Y:S02]  /*0280*/  SHF.L.U32 R11, R5, 0x6, RZ ;  /* 0x00000006050b7819 */ /* 0x000fe400000006ff */
[----:B------:R-:W-:Y:S02]  /*0290*/  LEA R8, R4, R9, 0x3 ;  /* 0x0000000904087211 */ /* 0x000fe400078e18ff */
[----:B------:R-:W-:Y:S02]  /*02a0*/  LOP3.LUT R6, R11, 0xffffffc0, R10, 0xe2, !PT ;  /* 0xffffffc00b067812 */ /* 0x000fe400078ee20a */
[----:B------:R-:W-:Y:S01]  /*02b0*/  MOV R9, RZ ;  /* 0x000000ff00097202 */ /* 0x000fe20000000f00 */
[----:B------:R-:W-:Y:S01]  /*02c0*/  IMAD R7, R7, 0x38, R8 ;  /* 0x0000003807077824 */ /* 0x000fe200078e0208 */
[----:B------:R-:W-:Y:S02]  /*02d0*/  SHF.L.U32 R8, R0, 0x1, RZ ;  /* 0x0000000100087819 */ /* 0x000fe400000006ff */
[----:B------:R-:W-:-:S02]  /*02e0*/  MOV R77, RZ ;  /* 0x000000ff004d7202 */ /* 0x000fc40000000f00 */
[----:B------:R-:W-:Y:S02]  /*02f0*/  LOP3.LUT R11, R8, 0x10, RZ, 0xc0, !PT ;  /* 0x00000010080b7812 */ /* 0x000fe400078ec0ff */
[----:B------:R-:W-:Y:S02]  /*0300*/  MOV R81, RZ ;  /* 0x000000ff00517202 */ /* 0x000fe40000000f00 */
[----:B------:R-:W-:Y:S02]  /*0310*/  LEA R10, R5, 0x1000, 0x9 ;  /* 0x00001000050a7811 */ /* 0x000fe400078e48ff */
[----:B------:R-:W-:-:S02]  /*0320*/  LOP3.LUT R11, R11, 0x7, R0, 0xf8, !PT ;  /* 0x000000070b0b7812 */ /* 0x000fc400078ef800 */
.L_x_1:
[----:B------:R-:W-:Y:S01]  /*0330*/  MOV R8, 0x4 ;  /* 0x0000000400087802 */ /* 0x000fe20000000f00 */
[C---:B------:R-:W-:Y:S01]  /*0340*/  IMAD R21, R9.reuse, 0xc400, R7 ;  /* 0x0000c40009157824 */ /* 0x040fe200078e0207 */
[----:B------:R-:W-:Y:S01]  /*0350*/  LEA R23, R9, R6, 0x4 ;  /* 0x0000000609177211 */ /* 0x000fe200078e20ff */
[----:B------:R-:W-:Y:S06]  /*0360*/  BAR.SYNC 0x0 ;  /* 0x0000000000007b1d */ /* 0x000fec0000000000 */
[----:B------:R-:W-:-:S04]  /*0370*/  IMAD.WIDE R22, R23, R8, c[0x0][0x168] ;  /* 0x00005a0017167625 */ /* 0x000fc800078e0208 */
[----:B------:R-:W-:Y:S01]  /*0380*/  IMAD.WIDE R20, R21, R8, c[0x0][0x160] ;  /* 0x0000580015147625 */ /* 0x000fe200078e0208 */
[----:B------:R-:W2:Y:S04]  /*0390*/  LDG.E.CONSTANT R25, [R22.64] ;  /* 0x0000000416197981 */ /* 0x000ea8000c1e9900 */
[----:B------:R-:W3:Y:S04]  /*03a0*/  LDG.E.CONSTANT R27, [R22.64+0x2000] ;  /* 0x00200004161b7981 */ /* 0x000ee8000c1e9900 */
[----:B------:R-:W4:Y:S04]  /*03b0*/  LDG.E.CONSTANT R35, [R22.64+0x4000] ;  /* 0x0040000416237981 */ /* 0x000f28000c1e9900 */
[----:B------:R-:W5:Y:S04]  /*03c0*/  LDG.E.CONSTANT R65, [R22.64+0x6000] ;  /* 0x0060000416417981 */ /* 0x000f68000c1e9900 */
[----:B------:R-:W5:Y:S04]  /*03d0*/  LDG.E.CONSTANT R71, [R22.64+0x8000] ;  /* 0x0080000416477981 */ /* 0x000f68000c1e9900 */
[----:B------:R-:W5:Y:S04]  /*03e0*/  LDG.E.CONSTANT R83, [R22.64+0xa000] ;  /* 0x00a0000416537981 */ /* 0x000f68000c1e9900 */
[----:B------:R-:W5:Y:S04]  /*03f0*/  LDG.E.CONSTANT R85, [R22.64+0xc000] ;  /* 0x00c0000416557981 */ /* 0x000f68000c1e9900 */
[----:B------:R-:W5:Y:S04]  /*0400*/  LDG.E.CONSTANT R87, [R22.64+0xe000] ;  /* 0x00e0000416577981 */ /* 0x000f68000c1e9900 */
[----:B------:R-:W5:Y:S04]  /*0410*/  LDG.E.CONSTANT R29, [R20.64] ;  /* 0x00000004141d7981 */ /* 0x000f68000c1e9900 */
[----:B------:R-:W5:Y:S01]  /*0420*/  LDG.E.CONSTANT R31, [R20.64+0x18800] ;  /* 0x01880004141f7981 */ /* 0x000f62000c1e9900 */
[----:B------:R-:W-:-:S04]  /*0430*/  IADD3 R9, R9, 0x1, RZ ;  /* 0x0000000109097810 */ /* 0x000fc80007ffe0ff */
[----:B------:R-:W-:Y:S01]  /*0440*/  ISETP.NE.AND P0, PT, R9, 0x4, PT ;  /* 0x000000040900780c */ /* 0x000fe20003f05270 */
[----:B--2---:R-:W-:Y:S04]  /*0450*/  STS [R0.X4+0x1000], R25 ;  /* 0x0010001900007388 */ /* 0x004fe80000004800 */
[----:B---3--:R-:W-:Y:S04]  /*0460*/  STS [R0.X4+0x1800], R27 ;  /* 0x0018001b00007388 */ /* 0x008fe80000004800 */
[----:B----4-:R-:W-:Y:S04]  /*0470*/  STS [R0.X4+0x2000], R35 ;  /* 0x0020002300007388 */ /* 0x010fe80000004800 */
[----:B-----5:R-:W-:Y:S04]  /*0480*/  STS [R0.X4+0x2800], R65 ;  /* 0x0028004100007388 */ /* 0x020fe80000004800 */
[----:B------:R-:W-:Y:S04]  /*0490*/  STS [R0.X4+0x3000], R71 ;  /* 0x0030004700007388 */ /* 0x000fe80000004800 */
[----:B------:R-:W-:Y:S04]  /*04a0*/  STS [R0.X4+0x3800], R83 ;  /* 0x0038005300007388 */ /* 0x000fe80000004800 */
[----:B------:R-:W-:Y:S04]  /*04b0*/  STS [R0.X4+0x4000], R85 ;  /* 0x0040005500007388 */ /* 0x000fe80000004800 */
[----:B------:R-:W-:Y:S04]  /*04c0*/  STS [R0.X4+0x4800], R87 ;  /* 0x0048005700007388 */ /* 0x000fe80000004800 */
[----:B------:R-:W-:Y:S04]  /*04d0*/  STS [R0.X4], R29 ;  /* 0x0000001d00007388 */ /* 0x000fe80000004800 */
[----:B------:R-:W-:Y:S04]  /*04e0*/  STS [R0.X4+0x800], R31 ;  /* 0x0008001f00007388 */ /* 0x000fe80000004800 */
[----:B------:R-:W-:Y:S06]  /*04f0*/  BAR.SYNC 0x0 ;  /* 0x0000000000007b1d */ /* 0x000fec0000000000 */
[----:B------:R-:W-:Y:S04]  /*0500*/  LDS R69, [R11.X4] ;  /* 0x000000000b457984 */ /* 0x000fe80000004800 */
[----:B------:R-:W0:Y:S04]  /*0510*/  LDS.128 R20, [R10] ;  /* 0x000000000a147984 */ /* 0x000e280000000c00 */
[----:B------:R-:W1:Y:S04]  /*0520*/  LDS R67, [R11.X4+0x80] ;  /* 0x000080000b437984 */ /* 0x000e680000004800 */
[----:B------:R-:W2:Y:S04]  /*0530*/  LDS R65, [R11.X4+0x20] ;  /* 0x000020000b417984 */ /* 0x000ea80000004800 */
[----:B------:R-:W3:Y:S04]  /*0540*/  LDS R71, [R11.X4+0xa0] ;  /* 0x0000a0000b477984 */ /* 0x000ee80000004800 */
[----:B------:R-:W4:Y:S04]  /*0550*/  LDS.128 R24, [R10+0x40] ;  /* 0x000040000a187984 */ /* 0x000f280000000c00 */
[----:B------:R-:W5:Y:S04]  /*0560*/  LDS.128 R28, [R10+0x80] ;  /* 0x000080000a1c7984 */ /* 0x000f680000000c00 */
[----:B------:R-:W5:Y:S04]  /*0570*/  LDS R44, [R11.X4+0x100] ;  /* 0x000100000b2c7984 */ /* 0x000f680000004800 */
[----:B------:R-:W5:Y:S04]  /*0580*/  LDS R48, [R11.X4+0x180] ;  /* 0x000180000b307984 */ /* 0x000f680000004800 */
[----:B------:R-:W5:Y:S04]  /*0590*/  LDS R46, [R11.X4+0x120] ;  /* 0x000120000b2e7984 */ /* 0x000f680000004800 */
[----:B------:R-:W5:Y:S01]  /*05a0*/  LDS R50, [R11.X4+0x1a0] ;  /* 0x0001a0000b327984 */ /* 0x000f620000004800 */
[----:B0-----:R-:W-:-:S02]  /*05b0*/  FFMA R32, R20, R69, R32 ;  /* 0x0000004514207223 */ /* 0x001fc40000000020 */
[C---:B-1----:R-:W-:Y:S02]  /*05c0*/  FFMA R81, R20.reuse, R67, R81 ;  /* 0x0000004314517223 */ /* 0x042fe40000000051 */
[C---:B--2---:R-:W-:Y:S02]  /*05d0*/  FFMA R79, R20.reuse, R65, R79 ;  /* 0x00000041144f7223 */ /* 0x044fe4000000004f */
[----:B---3--:R-:W-:Y:S02]  /*05e0*/  FFMA R20, R20, R71, R77 ;  /* 0x0000004714147223 */ /* 0x008fe4000000004d */
[-C--:B----4-:R-:W-:Y:S02]  /*05f0*/  FFMA R14, R69, R24.reuse, R14 ;  /* 0x00000018450e7223 */ /* 0x090fe4000000000e */
[----:B------:R-:W-:Y:S02]  /*0600*/  FFMA R34, R67, R24, R34 ;  /* 0x0000001843227223 */ /* 0x000fe40000000022 */
[----:B-----5:R-:W-:-:S02]  /*0610*/  FFMA R89, R69, R28, R12 ;  /* 0x0000001c45597223 */ /* 0x020fc4000000000c */
[-C--:B------:R-:W-:Y:S02]  /*0620*/  FFMA R87, R67, R28.reuse, R13 ;  /* 0x0000001c43577223 */ /* 0x080fe4000000000d */
[-C--:B------:R-:W-:Y:S02]  /*0630*/  FFMA R85, R65, R28.reuse, R33 ;  /* 0x0000001c41557223 */ /* 0x080fe40000000021 */
[----:B------:R-:W-:Y:S02]  /*0640*/  FFMA R15, R71, R28, R15 ;  /* 0x0000001c470f7223 */ /* 0x000fe4000000000f */
[-C--:B------:R-:W-:Y:S02]  /*0650*/  FFMA R89, R44, R29.reuse, R89 ;  /* 0x0000001d2c597223 */ /* 0x080fe40000000059 */
[----:B------:R-:W-:Y:S02]  /*0660*/  FFMA R87, R48, R29, R87 ;  /* 0x0000001d30577223 */ /* 0x000fe40000000057 */
[----:B------:R-:W-:-:S02]  /*0670*/  FFMA R77, R46, R21, R79 ;  /* 0x000000152e4d7223 */ /* 0x000fc4000000004f */
[----:B------:R-:W-:Y:S02]  /*0680*/  FFMA R85, R46, R29, R85 ;  /* 0x0000001d2e557223 */ /* 0x000fe40000000055 */
[----:B------:R-:W-:Y:S02]  /*0690*/  FFMA R79, R44, R25, R14 ;  /* 0x000000192c4f7223 */ /* 0x000fe4000000000e */
[----:B------:R-:W-:Y:S02]  /*06a0*/  FFMA R29, R50, R29, R15 ;  /* 0x0000001d321d7223 */ /* 0x000fe4000000000f */
[----:B------:R-:W0:Y:S01]  /*06b0*/  LDS.128 R12, [R10+0x100] ;  /* 0x000100000a0c7984 */ /* 0x000e220000000c00 */
[-C--:B------:R-:W-:Y:S02]  /*06c0*/  FFMA R83, R65, R24.reuse, R75 ;  /* 0x0000001841537223 */ /* 0x080fe4000000004b */
[----:B------:R-:W-:Y:S02]  /*06d0*/  FFMA R24, R71, R24, R73 ;  /* 0x0000001847187223 */ /* 0x000fe40000000049 */
[----:B------:R-:W-:-:S02]  /*06e0*/  FFMA R75, R48, R21, R81 ;  /* 0x00000015304b7223 */ /* 0x000fc40000000051 */
[----:B------:R-:W-:Y:S02]  /*06f0*/  FFMA R73, R44, R21, R32 ;  /* 0x000000152c497223 */ /* 0x000fe40000000020 */
[-C--:B------:R-:W-:Y:S02]  /*0700*/  FFMA R81, R48, R25.reuse, R34 ;  /* 0x0000001930517223 */ /* 0x080fe40000000022 */
[----:B------:R-:W1:Y:S01]  /*0710*/  LDS.128 R32, [R10+0xc0] ;  /* 0x0000c0000a207984 */ /* 0x000e620000000c00 */
[-C--:B------:R-:W-:Y:S02]  /*0720*/  FFMA R83, R46, R25.reuse, R83 ;  /* 0x000000192e537223 */ /* 0x080fe40000000053 */
[C---:B------:R-:W-:Y:S02]  /*0730*/  FFMA R25, R50.reuse, R25, R24 ;  /* 0x0000001932197223 */ /* 0x040fe40000000018 */
[----:B------:R-:W2:Y:S01]  /*0740*/  LDS R24, [R11.X4+0x220] ;  /* 0x000220000b187984 */ /* 0x000ea20000004800 */
[----:B------:R-:W-:-:S02]  /*0750*/  FFMA R21, R50, R21, R20 ;  /* 0x0000001532157223 */ /* 0x000fc40000000014 */
[-C--:B0-----:R-:W-:Y:S02]  /*0760*/  FFMA R17, R67, R12.reuse, R17 ;  /* 0x0000000c43117223 */ /* 0x081fe40000000011 */
[-C--:B------:R-:W-:Y:S02]  /*0770*/  FFMA R61, R69, R12.reuse, R61 ;  /* 0x0000000c453d7223 */ /* 0x080fe4000000003d */
[-C--:B------:R-:W-:Y:S02]  /*0780*/  FFMA R63, R65, R12.reuse, R63 ;  /* 0x0000000c413f7223 */ /* 0x080fe4000000003f */
[----:B------:R-:W-:Y:S02]  /*0790*/  FFMA R12, R71, R12, R19 ;  /* 0x0000000c470c7223 */ /* 0x000fe40000000013 */
[-C--:B------:R-:W-:Y:S02]  /*07a0*/  FFMA R99, R48, R13.reuse, R17 ;  /* 0x0000000d30637223 */ /* 0x080fe40000000011 */
[----:B------:R-:W-:-:S02]  /*07b0*/  FFMA R97, R44, R13, R61 ;  /* 0x0000000d2c617223 */ /* 0x000fc4000000003d */
[-C--:B-1----:R-:W-:Y:S02]  /*07c0*/  FFMA R93, R67, R32.reuse, R18 ;  /* 0x00000020435d7223 */ /* 0x082fe40000000012 */
[-C--:B------:R-:W-:Y:S02]  /*07d0*/  FFMA R91, R65, R32.reuse, R16 ;  /* 0x00000020415b7223 */ /* 0x080fe40000000010 */
[----:B------:R-:W0:Y:S01]  /*07e0*/  LDS.128 R16, [R10+0x140] ;  /* 0x000140000a107984 */ /* 0x000e220000000c00 */
[-C--:B------:R-:W-:Y:S02]  /*07f0*/  FFMA R36, R69, R32.reuse, R36 ;  /* 0x0000002045247223 */ /* 0x080fe40000000024 */
[----:B------:R-:W-:Y:S02]  /*0800*/  FFMA R61, R46, R13, R63 ;  /* 0x0000000d2e3d7223 */ /* 0x000fe4000000003f */
[----:B------:R-:W-:Y:S02]  /*0810*/  FFMA R32, R71, R32, R38 ;  /* 0x0000002047207223 */ /* 0x000fe40000000026 */
[----:B------:R-:W-:-:S02]  /*0820*/  FFMA R95, R44, R33, R36 ;  /* 0x000000212c5f7223 */ /* 0x000fc40000000024 */
[----:B------:R-:W-:Y:S02]  /*0830*/  FFMA R13, R50, R13, R12 ;  /* 0x0000000d320d7223 */ /* 0x000fe4000000000c */
[----:B------:R-:W1:Y:S01]  /*0840*/  LDS R12, [R11.X4+0x200] ;  /* 0x000200000b0c7984 */ /* 0x000e620000004800 */
[-C--:B------:R-:W-:Y:S02]  /*0850*/  FFMA R93, R48, R33.reuse, R93 ;  /* 0x00000021305d7223 */ /* 0x080fe4000000005d */
[-C--:B------:R-:W-:Y:S02]  /*0860*/  FFMA R91, R46, R33.reuse, R91 ;  /* 0x000000212e5b7223 */ /* 0x080fe4000000005b */
[----:B------:R-:W-:Y:S02]  /*0870*/  FFMA R33, R50, R33, R32 ;  /* 0x0000002132217223 */ /* 0x000fe40000000020 */
[----:B------:R-:W3:Y:S01]  /*0880*/  LDS R32, [R11.X4+0x2a0] ;  /* 0x0002a0000b207984 */ /* 0x000ee20000004800 */
[----:B--2---:R-:W-:-:S02]  /*0890*/  FFMA R28, R24, R22, R77 ;  /* 0x00000016181c7223 */ /* 0x004fc4000000004d */
[C---:B------:R-:W-:Y:S02]  /*08a0*/  FFMA R56, R24.reuse, R34, R91 ;  /* 0x0000002218387223 */ /* 0x040fe4000000005b */
[----:B------:R-:W-:Y:S02]  /*08b0*/  FFMA R62, R24, R14, R61 ;  /* 0x0000000e183e7223 */ /* 0x000fe4000000003d */
[-C--:B0-----:R-:W-:Y:S02]  /*08c0*/  FFMA R37, R69, R16.reuse, R37 ;  /* 0x0000001045257223 */ /* 0x081fe40000000025 */
[-C--:B------:R-:W-:Y:S02]  /*08d0*/  FFMA R57, R67, R16.reuse, R57 ;  /* 0x0000001043397223 */ /* 0x080fe40000000039 */
[-C--:B------:R-:W-:Y:S02]  /*08e0*/  FFMA R59, R65, R16.reuse, R59 ;  /* 0x00000010413b7223 */ /* 0x080fe4000000003b */
[----:B------:R-:W-:-:S02]  /*08f0*/  FFMA R16, R71, R16, R39 ;  /* 0x0000001047107223 */ /* 0x000fc40000000027 */
[-C--:B------:R-:W-:Y:S02]  /*0900*/  FFMA R63, R44, R17.reuse, R37 ;  /* 0x000000112c3f7223 */ /* 0x080fe40000000025 */
[----:B------:R-:W0:Y:S01]  /*0910*/  LDS.128 R36, [R10+0x180] ;  /* 0x000180000a247984 */ /* 0x000e220000000c00 */
[-C--:B------:R-:W-:Y:S02]  /*0920*/  FFMA R57, R48, R17.reuse, R57 ;  /* 0x0000001130397223 */ /* 0x080fe40000000039 */
[-C--:B------:R-:W-:Y:S02]  /*0930*/  FFMA R59, R46, R17.reuse, R59 ;  /* 0x000000112e3b7223 */ /* 0x080fe4000000003b */
[----:B------:R-:W-:Y:S02]  /*0940*/  FFMA R17, R50, R17, R16 ;  /* 0x0000001132117223 */ /* 0x000fe40000000010 */
[----:B------:R-:W2:Y:S01]  /*0950*/  LDS R16, [R11.X4+0x280] ;  /* 0x000280000b107984 */ /* 0x000ea20000004800 */
[----:B-1----:R-:W-:-:S02]  /*0960*/  FFMA R20, R12, R22, R73 ;  /* 0x000000160c147223 */ /* 0x002fc40000000049 */
[C---:B------:R-:W-:Y:S02]  /*0970*/  FFMA R52, R12.reuse, R34, R95 ;  /* 0x000000220c347223 */ /* 0x040fe4000000005f */
[C---:B------:R-:W-:Y:S02]  /*0980*/  FFMA R58, R12.reuse, R14, R97 ;  /* 0x0000000e0c3a7223 */ /* 0x040fe40000000061 */
[-C--:B------:R-:W-:Y:S02]  /*0990*/  FFMA R64, R12, R18.reuse, R63 ;  /* 0x000000120c407223 */ /* 0x080fe4000000003f */
[----:B------:R-:W-:Y:S02]  /*09a0*/  FFMA R68, R24, R18, R59 ;  /* 0x0000001218447223 */ /* 0x000fe4000000003b */
[C---:B---3--:R-:W-:Y:S02]  /*09b0*/  FFMA R21, R32.reuse, R22, R21 ;  /* 0x0000001620157223 */ /* 0x048fe40000000015 */
[----:B------:R-:W-:-:S02]  /*09c0*/  FFMA R17, R32, R18, R17 ;  /* 0x0000001220117223 */ /* 0x000fc40000000011 */
[C---:B------:R-:W-:Y:S02]  /*09d0*/  FFMA R25, R32.reuse, R26, R25 ;  /* 0x0000001a20197223 */ /* 0x040fe40000000019 */
[C---:B------:R-:W-:Y:S02]  /*09e0*/  FFMA R29, R32.reuse, R30, R29 ;  /* 0x0000001e201d7223 */ /* 0x040fe4000000001d */
[----:B------:R-:W-:Y:S02]  /*09f0*/  FFMA R13, R32, R14, R13 ;  /* 0x0000000e200d7223 */ /* 0x000fe4000000000d */
[-C--:B0-----:R-:W-:Y:S02]  /*0a00*/  FFMA R41, R67, R36.reuse, R41 ;  /* 0x0000002443297223 */ /* 0x081fe40000000029 */
[-C--:B------:R-:W-:Y:S02]  /*0a10*/  FFMA R53, R69, R36.reuse, R53 ;  /* 0x0000002445357223 */ /* 0x080fe40000000035 */
[----:B------:R-:W-:-:S02]  /*0a20*/  FFMA R51, R65, R36, R51 ;  /* 0x0000002441337223 */ /* 0x000fc40000000033 */
[----:B------:R-:W-:Y:S02]  /*0a30*/  FFMA R36, R71, R36, R43 ;  /* 0x0000002447247223 */ /* 0x000fe4000000002b */
[-C--:B------:R-:W-:Y:S02]  /*0a40*/  FFMA R101, R48, R37.reuse, R41 ;  /* 0x0000002530657223 */ /* 0x080fe40000000029 */
[----:B------:R-:W0:Y:S01]  /*0a50*/  LDS.128 R40, [R10+0x1c0] ;  /* 0x0001c0000a287984 */ /* 0x000e220000000c00 */
[-C--:B------:R-:W-:Y:S02]  /*0a60*/  FFMA R53, R44, R37.reuse, R53 ;  /* 0x000000252c357223 */ /* 0x080fe40000000035 */
[-C--:B------:R-:W-:Y:S02]  /*0a70*/  FFMA R51, R46, R37.reuse, R51 ;  /* 0x000000252e337223 */ /* 0x080fe40000000033 */
[----:B------:R-:W-:Y:S02]  /*0a80*/  FFMA R37, R50, R37, R36 ;  /* 0x0000002532257223 */ /* 0x000fe40000000024 */
[----:B------:R-:W-:-:S02]  /*0a90*/  FFMA R36, R12, R26, R79 ;  /* 0x0000001a0c247223 */ /* 0x000fc4000000004f */
[----:B------:R-:W-:Y:S02]  /*0aa0*/  FFMA R70, R12, R38, R53 ;  /* 0x000000260c467223 */ /* 0x000fe40000000035 */
[C---:B--2---:R-:W-:Y:S02]  /*0ab0*/  FFMA R54, R16.reuse, R34, R93 ;  /* 0x0000002210367223 */ /* 0x044fe4000000005d */
[C---:B------:R-:W-:Y:S02]  /*0ac0*/  FFMA R60, R16.reuse, R14, R99 ;  /* 0x0000000e103c7223 */ /* 0x040fe40000000063 */
[C---:B------:R-:W-:Y:S02]  /*0ad0*/  FFMA R66, R16.reuse, R18, R57 ;  /* 0x0000001210427223 */ /* 0x040fe40000000039 */
[-C--:B------:R-:W-:Y:S02]  /*0ae0*/  FFMA R72, R16, R38.reuse, R101 ;  /* 0x0000002610487223 */ /* 0x080fe40000000065 */
[----:B------:R-:W-:-:S02]  /*0af0*/  FFMA R74, R24, R38, R51 ;  /* 0x00000026184a7223 */ /* 0x000fc40000000033 */
[C---:B------:R-:W-:Y:S02]  /*0b00*/  FFMA R34, R32.reuse, R34, R33 ;  /* 0x0000002220227223 */ /* 0x040fe40000000021 */
[----:B------:R-:W-:Y:S02]  /*0b10*/  FFMA R38, R32, R38, R37 ;  /* 0x0000002620267223 */ /* 0x000fe40000000025 */
[-C--:B0-----:R-:W-:Y:S02]  /*0b20*/  FFMA R47, R69, R40.reuse, R47 ;  /* 0x00000028452f7223 */ /* 0x081fe4000000002f */
[-C--:B------:R-:W-:Y:S01]  /*0b30*/  FFMA R49, R67, R40.reuse, R49 ;  /* 0x0000002843317223 */ /* 0x080fe20000000031 */
[----:B------:R-:W-:Y:S01]  /*0b40*/  LDS R69, [R11.X4+0x400] ;  /* 0x000400000b457984 */ /* 0x000fe20000004800 */
[-C--:B------:R-:W-:Y:S02]  /*0b50*/  FFMA R45, R65, R40.reuse, R45 ;  /* 0x00000028412d7223 */ /* 0x080fe4000000002d */
[----:B------:R-:W-:Y:S01]  /*0b60*/  FFMA R47, R44, R41, R47 ;  /* 0x000000292c2f7223 */ /* 0x000fe2000000002f */
[----:B------:R-:W0:Y:S01]  /*0b70*/  LDS R65, [R11.X4+0x320] ;  /* 0x000320000b417984 */ /* 0x000e220000004800 */
[----:B------:R-:W-:-:S02]  /*0b80*/  FFMA R40, R71, R40, R55 ;  /* 0x0000002847287223 */ /* 0x000fc40000000037 */
[-C--:B------:R-:W-:Y:S01]  /*0b90*/  FFMA R49, R48, R41.reuse, R49 ;  /* 0x0000002930317223 */ /* 0x080fe20000000031 */
[----:B------:R-:W1:Y:S01]  /*0ba0*/  LDS R55, [R11.X4+0x300] ;  /* 0x000300000b377984 */ /* 0x000e620000004800 */
[-C--:B------:R-:W-:Y:S02]  /*0bb0*/  FFMA R45, R46, R41.reuse, R45 ;  /* 0x000000292e2d7223 */ /* 0x080fe4000000002d */
[----:B------:R-:W-:Y:S01]  /*0bc0*/  FFMA R41, R50, R41, R40 ;  /* 0x0000002932297223 */ /* 0x000fe20000000028 */
[----:B------:R-:W-:Y:S01]  /*0bd0*/  LDS R71, [R11.X4+0x480] ;  /* 0x000480000b477984 */ /* 0x000fe20000004800 */
[C---:B------:R-:W-:Y:S02]  /*0be0*/  FFMA R46, R12.reuse, R30, R89 ;  /* 0x0000001e0c2e7223 */ /* 0x040fe40000000059 */
[----:B------:R-:W-:Y:S01]  /*0bf0*/  FFMA R76, R12, R42, R47 ;  /* 0x0000002a0c4c7223 */ /* 0x000fe2000000002f */
[----:B------:R-:W-:Y:S01]  /*0c00*/  LDS R67, [R11.X4+0x4a0] ;  /* 0x0004a0000b437984 */ /* 0x000fe20000004800 */
[----:B------:R-:W-:-:S02]  /*0c10*/  FFMA R12, R16, R22, R75 ;  /* 0x00000016100c7223 */ /* 0x000fc4000000004b */
[C---:B------:R-:W-:Y:S01]  /*0c20*/  FFMA R40, R16.reuse, R26, R81 ;  /* 0x0000001a10287223 */ /* 0x040fe20000000051 */
[----:B------:R-:W2:Y:S01]  /*0c30*/  LDS R47, [R11.X4+0x380] ;  /* 0x000380000b2f7984 */ /* 0x000ea20000004800 */
[C---:B------:R-:W-:Y:S02]  /*0c40*/  FFMA R48, R16.reuse, R30, R87 ;  /* 0x0000001e10307223 */ /* 0x040fe40000000057 */
[----:B------:R-:W-:Y:S02]  /*0c50*/  FFMA R78, R16, R42, R49 ;  /* 0x0000002a104e7223 */ /* 0x000fe40000000031 */
[----:B------:R-:W3:Y:S01]  /*0c60*/  LDS R16, [R11.X4+0x3a0] ;  /* 0x0003a0000b107984 */ /* 0x000ee20000004800 */
[C---:B------:R-:W-:Y:S02]  /*0c70*/  FFMA R44, R24.reuse, R26, R83 ;  /* 0x0000001a182c7223 */ /* 0x040fe40000000053 */
[C---:B------:R-:W-:Y:S02]  /*0c80*/  FFMA R50, R24.reuse, R30, R85 ;  /* 0x0000001e18327223 */ /* 0x040fe40000000055 */
[----:B------:R-:W-:-:S02]  /*0c90*/  FFMA R24, R24, R42, R45 ;  /* 0x0000002a18187223 */ /* 0x000fc4000000002d */
[----:B------:R-:W-:Y:S02]  /*0ca0*/  FFMA R42, R32, R42, R41 ;  /* 0x0000002a202a7223 */ /* 0x000fe40000000029 */
[C---:B0-----:R-:W-:Y:S02]  /*0cb0*/  FFMA R28, R65.reuse, R23, R28 ;  /* 0x00000017411c7223 */ /* 0x041fe4000000001c */
[----:B------:R-:W-:Y:S02]  /*0cc0*/  FFMA R32, R65, R15, R62 ;  /* 0x0000000f41207223 */ /* 0x000fe4000000003e */
[C---:B-1----:R-:W-:Y:S02]  /*0cd0*/  FFMA R18, R55.reuse, R23, R20 ;  /* 0x0000001737127223 */ /* 0x042fe40000000014 */
[C---:B------:R-:W-:Y:S02]  /*0ce0*/  FFMA R73, R55.reuse, R27, R36 ;  /* 0x0000001b37497223 */ /* 0x040fe40000000024 */
[----:B------:R-:W-:-:S02]  /*0cf0*/  FFMA R80, R55, R31, R46 ;  /* 0x0000001f37507223 */ /* 0x000fc4000000002e */
[C---:B------:R-:W-:Y:S01]  /*0d00*/  FFMA R51, R55.reuse, R35, R52 ;  /* 0x0000002337337223 */ /* 0x040fe20000000034 */
[----:B------:R-:W-:Y:S01]  /*0d10*/  LDS R46, [R11.X4+0x520] ;  /* 0x000520000b2e7984 */ /* 0x000fe20000004800 */
[C---:B------:R-:W-:Y:S02]  /*0d20*/  FFMA R33, R55.reuse, R15, R58 ;  /* 0x0000000f37217223 */ /* 0x040fe4000000003a */
[C---:B------:R-:W-:Y:S02]  /*0d30*/  FFMA R37, R55.reuse, R19, R64 ;  /* 0x0000001337257223 */ /* 0x040fe40000000040 */
[C---:B------:R-:W-:Y:S02]  /*0d40*/  FFMA R41, R55.reuse, R39, R70 ;  /* 0x0000002737297223 */ /* 0x040fe40000000046 */
[----:B------:R-:W-:Y:S02]  /*0d50*/  FFMA R45, R55, R43, R76 ;  /* 0x0000002b372d7223 */ /* 0x000fe4000000004c */
[----:B--2---:R-:W-:-:S02]  /*0d60*/  FFMA R61, R47, R35, R54 ;  /* 0x000000232f3d7223 */ /* 0x004fc40000000036 */
[C---:B------:R-:W-:Y:S02]  /*0d70*/  FFMA R57, R47.reuse, R15, R60 ;  /* 0x0000000f2f397223 */ /* 0x040fe4000000003c */
[C---:B------:R-:W-:Y:S02]  /*0d80*/  FFMA R53, R47.reuse, R19, R66 ;  /* 0x000000132f357223 */ /* 0x040fe40000000042 */
[----:B------:R-:W-:Y:S02]  /*0d90*/  FFMA R30, R47, R23, R12 ;  /* 0x000000172f1e7223 */ /* 0x000fe4000000000c */
[C---:B------:R-:W-:Y:S02]  /*0da0*/  FFMA R54, R65.reuse, R27, R44 ;  /* 0x0000001b41367223 */ /* 0x040fe4000000002c */
[C---:B------:R-:W-:Y:S01]  /*0db0*/  FFMA R60, R65.reuse, R31, R50 ;  /* 0x0000001f413c7223 */ /* 0x040fe20000000032 */
[----:B------:R-:W-:Y:S01]  /*0dc0*/  LDS R44, [R11.X4+0x580] ;  /* 0x000580000b2c7984 */ /* 0x000fe20000004800 */
[----:B------:R-:W-:-:S02]  /*0dd0*/  FFMA R66, R65, R35, R56 ;  /* 0x0000002341427223 */ /* 0x000fc40000000038 */
[C---:B------:R-:W-:Y:S01]  /*0de0*/  FFMA R63, R65.reuse, R19, R68 ;  /* 0x00000013413f7223 */ /* 0x040fe20000000044 */
[----:B------:R-:W-:Y:S01]  /*0df0*/  LDS R50, [R11.X4+0x5a0] ;  /* 0x0005a0000b327984 */ /* 0x000fe20000004800 */
[C---:B------:R-:W-:Y:S02]  /*0e00*/  FFMA R59, R65.reuse, R39, R74 ;  /* 0x00000027413b7223 */ /* 0x040fe4000000004a */
[----:B------:R-:W-:Y:S02]  /*0e10*/  FFMA R55, R65, R43, R24 ;  /* 0x0000002b41377223 */ /* 0x000fe40000000018 */
[C---:B---3--:R-:W-:Y:S01]  /*0e20*/  FFMA R36, R16.reuse, R23, R21 ;  /* 0x0000001710247223 */ /* 0x048fe20000000015 */
[----:B------:R-:W-:Y:S01]  /*0e30*/  LDS R65, [R11.X4+0x420] ;  /* 0x000420000b417984 */ /* 0x000fe20000004800 */
[C---:B------:R-:W-:Y:S02]  /*0e40*/  FFMA R34, R16.reuse, R35, R34 ;  /* 0x0000002310227223 */ /* 0x040fe40000000022 */
[-C--:B------:R-:W-:Y:S01]  /*0e50*/  FFMA R58, R47, R27.reuse, R40 ;  /* 0x0000001b2f3a7223 */ /* 0x080fe20000000028 */
[----:B------:R-:W0:Y:S01]  /*0e60*/  LDS.128 R20, [R10+0x10] ;  /* 0x000010000a147984 */ /* 0x000e220000000c00 */
[----:B------:R-:W-:-:S02]  /*0e70*/  FFMA R56, R16, R27, R25 ;  /* 0x0000001b10387223 */ /* 0x000fc40000000019 */
[C---:B------:R-:W-:Y:S01]  /*0e80*/  FFMA R35, R16.reuse, R15, R13 ;  /* 0x0000000f10237223 */ /* 0x040fe2000000000d */
[----:B------:R-:W1:Y:S01]  /*0e90*/  LDS.128 R24, [R10+0x50] ;  /* 0x000050000a187984 */ /* 0x000e620000000c00 */
[-C--:B------:R-:W-:Y:S02]  /*0ea0*/  FFMA R64, R47, R31.reuse, R48 ;  /* 0x0000001f2f407223 */ /* 0x080fe40000000030 */
[C---:B------:R-:W-:Y:S01]  /*0eb0*/  FFMA R29, R16.reuse, R31, R29 ;  /* 0x0000001f101d7223 */ /* 0x040fe2000000001d */
[----:B------:R-:W2:Y:S01]  /*0ec0*/  LDS.128 R12, [R10+0x90] ;  /* 0x000090000a0c7984 */ /* 0x000ea20000000c00 */
[C---:B------:R-:W-:Y:S02]  /*0ed0*/  FFMA R62, R16.reuse, R19, R17 ;  /* 0x00000013103e7223 */ /* 0x040fe40000000011 */
[C---:B------:R-:W-:Y:S01]  /*0ee0*/  FFMA R40, R16.reuse, R39, R38 ;  /* 0x0000002710287223 */ /* 0x040fe20000000026 */
[----:B------:R-:W3:Y:S01]  /*0ef0*/  LDS R48, [R11.X4+0x500] ;  /* 0x000500000b307984 */ /* 0x000ee20000004800 */
[----:B------:R-:W-:-:S02]  /*0f00*/  FFMA R52, R16, R43, R42 ;  /* 0x0000002b10347223 */ /* 0x000fc4000000002a */
[C---:B------:R-:W-:Y:S02]  /*0f10*/  FFMA R49, R47.reuse, R39, R72 ;  /* 0x000000272f317223 */ /* 0x040fe40000000048 */
[----:B------:R-:W-:Y:S02]  /*0f20*/  FFMA R47, R47, R43, R78 ;  /* 0x0000002b2f2f7223 */ /* 0x000fe4000000004e */
[C---:B0-----:R-:W-:Y:S02]  /*0f30*/  FFMA R18, R20.reuse, R69, R18 ;  /* 0x0000004514127223 */ /* 0x041fe40000000012 */
[C---:B------:R-:W-:Y:S02]  /*0f40*/  FFMA R30, R20.reuse, R71, R30 ;  /* 0x00000047141e7223 */ /* 0x040fe4000000001e */
[----:B------:R-:W-:Y:S02]  /*0f50*/  FFMA R28, R20, R65, R28 ;  /* 0x00000041141c7223 */ /* 0x000fe4000000001c */
[----:B-1----:R-:W-:-:S02]  /*0f60*/  FFMA R79, R69, R24, R73 ;  /* 0x00000018454f7223 */ /* 0x002fc40000000049 */
[-C--:B--2---:R-:W-:Y:S02]  /*0f70*/  FFMA R80, R69, R12.reuse, R80 ;  /* 0x0000000c45507223 */ /* 0x084fe40000000050 */
[-C--:B------:R-:W-:Y:S02]  /*0f80*/  FFMA R64, R71, R12.reuse, R64 ;  /* 0x0000000c47407223 */ /* 0x080fe40000000040 */
[----:B------:R-:W-:Y:S02]  /*0f90*/  FFMA R60, R65, R12, R60 ;  /* 0x0000000c413c7223 */ /* 0x000fe4000000003c */
[-C--:B---3--:R-:W-:Y:S02]  /*0fa0*/  FFMA R73, R48, R21.reuse, R18 ;  /* 0x0000001530497223 */ /* 0x088fe40000000012 */
[-C--:B------:R-:W-:Y:S01]  /*0fb0*/  FFMA R75, R44, R21.reuse, R30 ;  /* 0x000000152c4b7223 */ /* 0x080fe2000000001e */
[----:B------:R-:W0:Y:S01]  /*0fc0*/  LDS.128 R16, [R10+0x110] ;  /* 0x000110000a107984 */ /* 0x000e220000000c00 */
[----:B------:R-:W-:-:S02]  /*0fd0*/  FFMA R77, R46, R21, R28 ;  /* 0x000000152e4d7223 */ /* 0x000fc4000000001c */
[----:B------:R-:W-:Y:S02]  /*0fe0*/  FFMA R12, R67, R12, R29 ;  /* 0x0000000c430c7223 */ /* 0x000fe4000000001d */
[----:B------:R-:W1:Y:S01]  /*0ff0*/  LDS.128 R28, [R10+0xd0] ;  /* 0x0000d0000a1c7984 */ /* 0x000e620000000c00 */
[----:B------:R-:W-:Y:S02]  /*1000*/  FFMA R36, R20, R67, R36 ;  /* 0x0000004314247223 */ /* 0x000fe40000000024 */
[----:B------:R-:W-:Y:S01]  /*1010*/  FFMA R89, R48, R13, R80 ;  /* 0x0000000d30597223 */ /* 0x000fe20000000050 */
[----:B------:R-:W-:Y:S01]  /*1020*/  LDS R20, [R11.X4+0x680] ;  /* 0x000680000b147984 */ /* 0x000fe20000004800 */
[----:B------:R-:W-:Y:S02]  /*1030*/  FFMA R21, R50, R21, R36 ;  /* 0x0000001532157223 */ /* 0x000fe40000000024 */
[-C--:B------:R-:W-:Y:S02]  /*1040*/  FFMA R87, R44, R13.reuse, R64 ;  /* 0x0000000d2c577223 */ /* 0x080fe40000000040 */
[----:B------:R-:W-:-:S02]  /*1050*/  FFMA R85, R46, R13, R60 ;  /* 0x0000000d2e557223 */ /* 0x000fc4000000003c */
[----:B------:R-:W-:Y:S02]  /*1060*/  FFMA R13, R50, R13, R12 ;  /* 0x0000000d320d7223 */ /* 0x000fe4000000000c */
[----:B------:R-:W2:Y:S01]  /*1070*/  LDS R12, [R11.X4+0x600] ;  /* 0x000600000b0c7984 */ /* 0x000ea20000004800 */
[-C--:B------:R-:W-:Y:S02]  /*1080*/  FFMA R54, R65, R24.reuse, R54 ;  /* 0x0000001841367223 */ /* 0x080fe40000000036 */
[-C--:B------:R-:W-:Y:S02]  /*1090*/  FFMA R56, R67, R24.reuse, R56 ;  /* 0x0000001843387223 */ /* 0x080fe40000000038 */
[----:B------:R-:W-:Y:S02]  /*10a0*/  FFMA R58, R71, R24, R58 ;  /* 0x00000018473a7223 */ /* 0x000fe4000000003a */
[----:B------:R-:W-:Y:S01]  /*10b0*/  LDS R24, [R11.X4+0x7a0] ;  /* 0x0007a0000b187984 */ /* 0x000fe20000004800 */
[----:B------:R-:W-:-:S02]  /*10c0*/  FFMA R79, R48, R25, R79 ;  /* 0x00000019304f7223 */ /* 0x000fc4000000004f */
[-C--:B------:R-:W-:Y:S02]  /*10d0*/  FFMA R81, R44, R25.reuse, R58 ;  /* 0x000000192c517223 */ /* 0x080fe4000000003a */
[-C--:B------:R-:W-:Y:S02]  /*10e0*/  FFMA R83, R46, R25.reuse, R54 ;  /* 0x000000192e537223 */ /* 0x080fe40000000036 */
[----:B------:R-:W-:Y:S02]  /*10f0*/  FFMA R25, R50, R25, R56 ;  /* 0x0000001932197223 */ /* 0x000fe40000000038 */
[-C--:B0-----:R-:W-:Y:S02]  /*1100*/  FFMA R57, R71, R16.reuse, R57 ;  /* 0x0000001047397223 */ /* 0x081fe40000000039 */
[-C--:B------:R-:W-:Y:S02]  /*1110*/  FFMA R33, R69, R16.reuse, R33 ;  /* 0x0000001045217223 */ /* 0x080fe40000000021 */
[----:B------:R-:W-:-:S02]  /*1120*/  FFMA R32, R65, R16, R32 ;  /* 0x0000001041207223 */ /* 0x000fc40000000020 */
[-C--:B-1----:R-:W-:Y:S02]  /*1130*/  FFMA R51, R69, R28.reuse, R51 ;  /* 0x0000001c45337223 */ /* 0x082fe40000000033 */
[-C--:B------:R-:W-:Y:S02]  /*1140*/  FFMA R61, R71, R28.reuse, R61 ;  /* 0x0000001c473d7223 */ /* 0x080fe4000000003d */
[-C--:B------:R-:W-:Y:S02]  /*1150*/  FFMA R66, R65, R28.reuse, R66 ;  /* 0x0000001c41427223 */ /* 0x080fe40000000042 */
[C---:B------:R-:W-:Y:S02]  /*1160*/  FFMA R34, R67.reuse, R28, R34 ;  /* 0x0000001c43227223 */ /* 0x040fe40000000022 */
[----:B------:R-:W-:Y:S01]  /*1170*/  FFMA R35, R67, R16, R35 ;  /* 0x0000001043237223 */ /* 0x000fe20000000023 */
[----:B------:R-:W0:Y:S01]  /*1180*/  LDS R28, [R11.X4+0x620] ;  /* 0x000620000b1c7984 */ /* 0x000e220000004800 */
[----:B------:R-:W-:-:S02]  /*1190*/  FFMA R91, R48, R29, R51 ;  /* 0x0000001d305b7223 */ /* 0x000fc40000000033 */
[C---:B------:R-:W-:Y:S02]  /*11a0*/  FFMA R95, R44.reuse, R17, R57 ;  /* 0x000000112c5f7223 */ /* 0x040fe40000000039 */
[-C--:B------:R-:W-:Y:S02]  /*11b0*/  FFMA R61, R44, R29.reuse, R61 ;  /* 0x0000001d2c3d7223 */ /* 0x080fe4000000003d */
[----:B------:R-:W-:Y:S02]  /*11c0*/  FFMA R51, R46, R29, R66 ;  /* 0x0000001d2e337223 */ /* 0x000fe40000000042 */
[-C--:B------:R-:W-:Y:S02]  /*11d0*/  FFMA R93, R48, R17.reuse, R33 ;  /* 0x00000011305d7223 */ /* 0x080fe40000000021 */
[----:B------:R-:W-:Y:S02]  /*11e0*/  FFMA R57, R46, R17, R32 ;  /* 0x000000112e397223 */ /* 0x000fe40000000020 */
[----:B------:R-:W-:-:S02]  /*11f0*/  FFMA R29, R50, R29, R34 ;  /* 0x0000001d321d7223 */ /* 0x000fc40000000022 */
[----:B------:R-:W-:Y:S02]  /*1200*/  FFMA R17, R50, R17, R35 ;  /* 0x0000001132117223 */ /* 0x000fe40000000023 */
[----:B------:R-:W1:Y:S01]  /*1210*/  LDS.128 R32, [R10+0x150] ;  /* 0x000150000a207984 */ /* 0x000e620000000c00 */
[C---:B--2---:R-:W-:Y:S02]  /*1220*/  FFMA R16, R12.reuse, R22, R73 ;  /* 0x000000160c107223 */ /* 0x044fe40000000049 */
[----:B------:R-:W-:Y:S02]  /*1230*/  FFMA R58, R12, R18, R93 ;  /* 0x000000120c3a7223 */ /* 0x000fe4000000005d */
[C---:B------:R-:W-:Y:S02]  /*1240*/  FFMA R54, R20.reuse, R30, R61 ;  /* 0x0000001e14367223 */ /* 0x040fe4000000003d */
[----:B------:R-:W-:Y:S02]  /*1250*/  FFMA R60, R20, R18, R95 ;  /* 0x00000012143c7223 */ /* 0x000fe4000000005f */
[----:B0-----:R-:W-:-:S02]  /*1260*/  FFMA R56, R28, R30, R51 ;  /* 0x0000001e1c387223 */ /* 0x001fc40000000033 */
[-C--:B-1----:R-:W-:Y:S02]  /*1270*/  FFMA R37, R69, R32.reuse, R37 ;  /* 0x0000002045257223 */ /* 0x082fe40000000025 */
[-C--:B------:R-:W-:Y:S02]  /*1280*/  FFMA R53, R71, R32.reuse, R53 ;  /* 0x0000002047357223 */ /* 0x080fe40000000035 */
[-C--:B------:R-:W-:Y:S02]  /*1290*/  FFMA R97, R48, R33.reuse, R37 ;  /* 0x0000002130617223 */ /* 0x080fe40000000025 */
[----:B------:R-:W0:Y:S01]  /*12a0*/  LDS.128 R36, [R10+0x190] ;  /* 0x000190000a247984 */ /* 0x000e220000000c00 */
[-C--:B------:R-:W-:Y:S02]  /*12b0*/  FFMA R63, R65, R32.reuse, R63 ;  /* 0x00000020413f7223 */ /* 0x080fe4000000003f */
[----:B------:R-:W-:Y:S02]  /*12c0*/  FFMA R62, R67, R32, R62 ;  /* 0x00000020433e7223 */ /* 0x000fe4000000003e */
[----:B------:R-:W1:Y:S01]  /*12d0*/  LDS R32, [R11.X4+0x6a0] ;  /* 0x0006a0000b207984 */ /* 0x000e620000004800 */
[----:B------:R-:W-:-:S02]  /*12e0*/  FFMA R53, R44, R33, R53 ;  /* 0x000000212c357223 */ /* 0x000fc40000000035 */
[-C--:B------:R-:W-:Y:S02]  /*12f0*/  FFMA R63, R46, R33.reuse, R63 ;  /* 0x000000212e3f7223 */ /* 0x080fe4000000003f */
[-C--:B------:R-:W-:Y:S02]  /*1300*/  FFMA R64, R12, R34.reuse, R97 ;  /* 0x000000220c407223 */ /* 0x080fe40000000061 */
[----:B------:R-:W-:Y:S02]  /*1310*/  FFMA R33, R50, R33, R62 ;  /* 0x0000002132217223 */ /* 0x000fe4000000003e */
[----:B------:R-:W-:Y:S02]  /*1320*/  FFMA R66, R20, R34, R53 ;  /* 0x0000002214427223 */ /* 0x000fe40000000035 */
[C---:B------:R-:W-:Y:S02]  /*1330*/  FFMA R62, R28.reuse, R18, R57 ;  /* 0x000000121c3e7223 */ /* 0x040fe40000000039 */
[----:B------:R-:W-:-:S02]  /*1340*/  FFMA R68, R28, R34, R63 ;  /* 0x000000221c447223 */ /* 0x000fc4000000003f */
[-C--:B0-----:R-:W-:Y:S02]  /*1350*/  FFMA R41, R69, R36.reuse, R41 ;  /* 0x0000002445297223 */ /* 0x081fe40000000029 */
[-C--:B------:R-:W-:Y:S02]  /*1360*/  FFMA R49, R71, R36.reuse, R49 ;  /* 0x0000002447317223 */ /* 0x080fe40000000031 */
[-C--:B------:R-:W-:Y:S02]  /*1370*/  FFMA R59, R65, R36.reuse, R59 ;  /* 0x00000024413b7223 */ /* 0x080fe4000000003b */
[----:B------:R-:W-:Y:S02]  /*1380*/  FFMA R40, R67, R36, R40 ;  /* 0x0000002443287223 */ /* 0x000fe40000000028 */
[-C--:B------:R-:W-:Y:S02]  /*1390*/  FFMA R99, R48, R37.reuse, R41 ;  /* 0x0000002530637223 */ /* 0x080fe40000000029 */
[----:B------:R-:W-:-:S02]  /*13a0*/  FFMA R49, R44, R37, R49 ;  /* 0x000000252c317223 */ /* 0x000fc40000000031 */
[-C--:B------:R-:W-:Y:S02]  /*13b0*/  FFMA R59, R46, R37.reuse, R59 ;  /* 0x000000252e3b7223 */ /* 0x080fe4000000003b */
[----:B------:R-:W-:Y:S02]  /*13c0*/  FFMA R37, R50, R37, R40 ;  /* 0x0000002532257223 */ /* 0x000fe40000000028 */
[----:B------:R-:W0:Y:S01]  /*13d0*/  LDS.128 R40, [R10+0x1d0] ;  /* 0x0001d0000a287984 */ /* 0x000e220000000c00 */
[C---:B------:R-:W-:Y:S02]  /*13e0*/  FFMA R36, R12.reuse, R26, R79 ;  /* 0x0000001a0c247223 */ /* 0x040fe4000000004f */
[-C--:B------:R-:W-:Y:S02]  /*13f0*/  FFMA R70, R12, R38.reuse, R99 ;  /* 0x000000260c467223 */ /* 0x080fe40000000063 */
[-C--:B------:R-:W-:Y:S02]  /*1400*/  FFMA R72, R20, R38.reuse, R49 ;  /* 0x0000002614487223 */ /* 0x080fe40000000031 */
[----:B------:R-:W-:-:S02]  /*1410*/  FFMA R74, R28, R38, R59 ;  /* 0x000000261c4a7223 */ /* 0x000fc4000000003b */
[C---:B-1----:R-:W-:Y:S02]  /*1420*/  FFMA R21, R32.reuse, R22, R21 ;  /* 0x0000001620157223 */ /* 0x042fe40000000015 */
[C---:B------:R-:W-:Y:S02]  /*1430*/  FFMA R25, R32.reuse, R26, R25 ;  /* 0x0000001a20197223 */ /* 0x040fe40000000019 */
[C---:B------:R-:W-:Y:S02]  /*1440*/  FFMA R13, R32.reuse, R14, R13 ;  /* 0x0000000e200d7223 */ /* 0x040fe4000000000d */
[C---:B------:R-:W-:Y:S02]  /*1450*/  FFMA R17, R32.reuse, R18, R17 ;  /* 0x0000001220117223 */ /* 0x040fe40000000011 */
[C---:B------:R-:W-:Y:S02]  /*1460*/  FFMA R34, R32.reuse, R34, R33 ;  /* 0x0000002220227223 */ /* 0x040fe40000000021 */
[----:B------:R-:W-:-:S02]  /*1470*/  FFMA R38, R32, R38, R37 ;  /* 0x0000002620267223 */ /* 0x000fc40000000025 */
[----:B------:R-:W-:Y:S02]  /*1480*/  FFMA R29, R32, R30, R29 ;  /* 0x0000001e201d7223 */ /* 0x000fe4000000001d */
[----:B------:R-:W-:Y:S02]  /*1490*/  FFMA R25, R24, R27, R25 ;  /* 0x0000001b18197223 */ /* 0x000fe40000000019 */
[-C--:B0-----:R-:W-:Y:S02]  /*14a0*/  FFMA R55, R65, R40.reuse, R55 ;  /* 0x0000002841377223 */ /* 0x081fe40000000037 */
[-C--:B------:R-:W-:Y:S01]  /*14b0*/  FFMA R52, R67, R40.reuse, R52 ;  /* 0x0000002843347223 */ /* 0x080fe20000000034 */
[----:B------:R-:W0:Y:S01]  /*14c0*/  LDS R65, [R11.X4+0x700] ;  /* 0x000700000b417984 */ /* 0x000e220000004800 */
[-C--:B------:R-:W-:Y:S02]  /*14d0*/  FFMA R45, R69, R40.reuse, R45 ;  /* 0x00000028452d7223 */ /* 0x080fe4000000002d */
[----:B------:R-:W-:Y:S01]  /*14e0*/  FFMA R47, R71, R40, R47 ;  /* 0x00000028472f7223 */ /* 0x000fe2000000002f */
[----:B------:R-:W1:Y:S01]  /*14f0*/  LDS R67, [R11.X4+0x780] ;  /* 0x000780000b437984 */ /* 0x000e620000004800 */
[----:B------:R-:W-:-:S02]  /*1500*/  FFMA R45, R48, R41, R45 ;  /* 0x00000029302d7223 */ /* 0x000fc4000000002d */
[-C--:B------:R-:W-:Y:S01]  /*1510*/  FFMA R47, R44, R41.reuse, R47 ;  /* 0x000000292c2f7223 */ /* 0x080fe2000000002f */
[----:B------:R-:W2:Y:S01]  /*1520*/  LDS R69, [R11.X4+0x720] ;  /* 0x000720000b457984 */ /* 0x000ea20000004800 */
[-C--:B------:R-:W-:Y:S02]  /*1530*/  FFMA R55, R46, R41.reuse, R55 ;  /* 0x000000292e377223 */ /* 0x080fe40000000037 */
[----:B------:R-:W-:Y:S01]  /*1540*/  FFMA R41, R50, R41, R52 ;  /* 0x0000002932297223 */ /* 0x000fe20000000034 */
[----:B------:R-:W-:Y:S01]  /*1550*/  LDS R71, [R11.X4+0x880] ;  /* 0x000880000b477984 */ /* 0x000fe20000004800 */
[C---:B------:R-:W-:Y:S02]  /*1560*/  FFMA R46, R12.reuse, R14, R89 ;  /* 0x0000000e0c2e7223 */ /* 0x040fe40000000059 */
[C---:B------:R-:W-:Y:S02]  /*1570*/  FFMA R52, R12.reuse, R30, R91 ;  /* 0x0000001e0c347223 */ /* 0x040fe4000000005b */
[----:B------:R-:W-:-:S02]  /*1580*/  FFMA R76, R12, R42, R45 ;  /* 0x0000002a0c4c7223 */ /* 0x000fc4000000002d */
[C---:B------:R-:W-:Y:S02]  /*1590*/  FFMA R12, R20.reuse, R22, R75 ;  /* 0x00000016140c7223 */ /* 0x040fe4000000004b */
[C---:B------:R-:W-:Y:S02]  /*15a0*/  FFMA R40, R20.reuse, R26, R81 ;  /* 0x0000001a14287223 */ /* 0x040fe40000000051 */
[C---:B------:R-:W-:Y:S02]  /*15b0*/  FFMA R48, R20.reuse, R14, R87 ;  /* 0x0000000e14307223 */ /* 0x040fe40000000057 */
[----:B------:R-:W-:Y:S02]  /*15c0*/  FFMA R78, R20, R42, R47 ;  /* 0x0000002a144e7223 */ /* 0x000fe4000000002f */
[C---:B------:R-:W-:Y:S02]  /*15d0*/  FFMA R20, R28.reuse, R22, R77 ;  /* 0x000000161c147223 */ /* 0x040fe4000000004d */
[----:B------:R-:W-:-:S02]  /*15e0*/  FFMA R44, R28, R26, R83 ;  /* 0x0000001a1c2c7223 */ /* 0x000fc40000000053 */
[C---:B------:R-:W-:Y:S02]  /*15f0*/  FFMA R50, R28.reuse, R14, R85 ;  /* 0x0000000e1c327223 */ /* 0x040fe40000000055 */
[-C--:B------:R-:W-:Y:S02]  /*1600*/  FFMA R28, R28, R42.reuse, R55 ;  /* 0x0000002a1c1c7223 */ /* 0x080fe40000000037 */
[----:B------:R-:W-:Y:S02]  /*1610*/  FFMA R42, R32, R42, R41 ;  /* 0x0000002a202a7223 */ /* 0x000fe40000000029 */
[C---:B0-----:R-:W-:Y:S02]  /*1620*/  FFMA R33, R65.reuse, R19, R58 ;  /* 0x0000001341217223 */ /* 0x041fe4000000003a */
[----:B------:R-:W-:Y:S02]  /*1630*/  FFMA R73, R65, R27, R36 ;  /* 0x0000001b41497223 */ /* 0x000fe40000000024 */
[----:B-1----:R-:W-:-:S02]  /*1640*/  FFMA R61, R67, R31, R54 ;  /* 0x0000001f433d7223 */ /* 0x002fc40000000036 */
[----:B------:R-:W-:Y:S02]  /*1650*/  FFMA R37, R65, R35, R64 ;  /* 0x0000002341257223 */ /* 0x000fe40000000040 */
[C---:B------:R-:W-:Y:S02]  /*1660*/  FFMA R58, R67.reuse, R27, R40 ;  /* 0x0000001b433a7223 */ /* 0x040fe40000000028 */
[C---:B------:R-:W-:Y:S02]  /*1670*/  FFMA R57, R67.reuse, R19, R60 ;  /* 0x0000001343397223 */ /* 0x040fe4000000003c */
[----:B------:R-:W-:Y:S02]  /*1680*/  FFMA R53, R67, R35, R66 ;  /* 0x0000002343357223 */ /* 0x000fe40000000042 */
[C---:B--2---:R-:W-:Y:S02]  /*1690*/  FFMA R54, R69.reuse, R27, R44 ;  /* 0x0000001b45367223 */ /* 0x044fe4000000002c */
[----:B------:R-:W-:Y:S01]  /*16a0*/  FFMA R55, R69, R43, R28 ;  /* 0x0000002b45377223 */ /* 0x000fe2000000001c */
[----:B------:R-:W-:Y:S01]  /*16b0*/  LDS R44, [R11.X4+0x920] ;  /* 0x000920000b2c7984 */ /* 0x000fe20000004800 */
[----:B------:R-:W-:-:S02]  /*16c0*/  FFMA R26, R65, R23, R16 ;  /* 0x00000017411a7223 */ /* 0x000fc40000000010 */
[C---:B------:R-:W-:Y:S02]  /*16d0*/  FFMA R80, R65.reuse, R15, R46 ;  /* 0x0000000f41507223 */ /* 0x040fe4000000002e */
[C---:B------:R-:W-:Y:S01]  /*16e0*/  FFMA R51, R65.reuse, R31, R52 ;  /* 0x0000001f41337223 */ /* 0x040fe20000000034 */
[----:B------:R-:W-:Y:S01]  /*16f0*/  LDS R46, [R11.X4+0x900] ;  /* 0x000900000b2e7984 */ /* 0x000fe20000004800 */
[C---:B------:R-:W-:Y:S02]  /*1700*/  FFMA R41, R65.reuse, R39, R70 ;  /* 0x0000002741297223 */ /* 0x040fe40000000046 */
[----:B------:R-:W-:Y:S02]  /*1710*/  FFMA R45, R65, R43, R76 ;  /* 0x0000002b412d7223 */ /* 0x000fe4000000004c */
[C---:B------:R-:W-:Y:S01]  /*1720*/  FFMA R30, R67.reuse, R23, R12 ;  /* 0x00000017431e7223 */ /* 0x040fe2000000000c */
[----:B------:R-:W-:Y:S01]  /*1730*/  LDS R65, [R11.X4+0x8a0] ;  /* 0x0008a0000b417984 */ /* 0x000fe20000004800 */
[----:B------:R-:W-:-:S02]  /*1740*/  FFMA R64, R67, R15, R48 ;  /* 0x0000000f43407223 */ /* 0x000fc40000000030 */
[C---:B------:R-:W-:Y:S01]  /*1750*/  FFMA R49, R67.reuse, R39, R72 ;  /* 0x0000002743317223 */ /* 0x040fe20000000048 */
[----:B------:R-:W-:Y:S01]  /*1760*/  LDS R48, [R11.X4+0x980] ;  /* 0x000980000b307984 */ /* 0x000fe20000004800 */
[----:B------:R-:W-:Y:S02]  /*1770*/  FFMA R47, R67, R43, R78 ;  /* 0x0000002b432f7223 */ /* 0x000fe4000000004e */
[C---:B------:R-:W-:Y:S01]  /*1780*/  FFMA R36, R69.reuse, R23, R20 ;  /* 0x0000001745247223 */ /* 0x040fe20000000014 */
[----:B------:R-:W-:Y:S01]  /*1790*/  LDS R67, [R11.X4+0x800] ;  /* 0x000800000b437984 */ /* 0x000fe20000004800 */
[C---:B------:R-:W-:Y:S02]  /*17a0*/  FFMA R60, R69.reuse, R15, R50 ;  /* 0x0000000f453c7223 */ /* 0x040fe40000000032 */
[C---:B------:R-:W-:Y:S01]  /*17b0*/  FFMA R56, R69.reuse, R31, R56 ;  /* 0x0000001f45387223 */ /* 0x040fe20000000038 */
[----:B------:R-:W-:Y:S01]  /*17c0*/  LDS R50, [R11.X4+0x9a0] ;  /* 0x0009a0000b327984 */ /* 0x000fe20000004800 */
[----:B------:R-:W-:-:S02]  /*17d0*/  FFMA R32, R69, R19, R62 ;  /* 0x0000001345207223 */ /* 0x000fc4000000003e */
[C---:B------:R-:W-:Y:S02]  /*17e0*/  FFMA R63, R69.reuse, R35, R68 ;  /* 0x00000023453f7223 */ /* 0x040fe40000000044 */
[----:B------:R-:W-:Y:S02]  /*17f0*/  FFMA R59, R69, R39, R74 ;  /* 0x00000027453b7223 */ /* 0x000fe4000000004a */
[C---:B------:R-:W-:Y:S01]  /*1800*/  FFMA R28, R24.reuse, R23, R21 ;  /* 0x00000017181c7223 */ /* 0x040fe20000000015 */
[----:B------:R-:W-:Y:S01]  /*1810*/  LDS R69, [R11.X4+0x820] ;  /* 0x000820000b457984 */ /* 0x000fe20000004800 */
[C---:B------:R-:W-:Y:S02]  /*1820*/  FFMA R27, R24.reuse, R15, R13 ;  /* 0x0000000f181b7223 */ /* 0x040fe4000000000d */
[C---:B------:R-:W-:Y:S01]  /*1830*/  FFMA R66, R24.reuse, R19, R17 ;  /* 0x0000001318427223 */ /* 0x040fe20000000011 */
[----:B------:R-:W0:Y:S01]  /*1840*/  LDS.128 R12, [R10+0x20] ;  /* 0x000020000a0c7984 */ /* 0x000e220000000c00 */
[----:B------:R-:W-:-:S02]  /*1850*/  FFMA R62, R24, R31, R29 ;  /* 0x0000001f183e7223 */ /* 0x000fc4000000001d */
[C---:B------:R-:W-:Y:S01]  /*1860*/  FFMA R68, R24.reuse, R35, R34 ;  /* 0x0000002318447223 */ /* 0x040fe20000000022 */
[----:B------:R-:W1:Y:S01]  /*1870*/  LDS.128 R20, [R10+0x60] ;  /* 0x000060000a147984 */ /* 0x000e620000000c00 */
[C---:B------:R-:W-:Y:S02]  /*1880*/  FFMA R40, R24.reuse, R39, R38 ;  /* 0x0000002718287223 */ /* 0x040fe40000000026 */
[----:B------:R-:W-:Y:S01]  /*1890*/  FFMA R52, R24, R43, R42 ;  /* 0x0000002b18347223 */ /* 0x000fe2000000002a */
[----:B------:R-:W2:Y:S01]  /*18a0*/  LDS.128 R16, [R10+0xa0] ;  /* 0x0000a0000a107984 */ /* 0x000ea20000000c00 */
[C---:B0-----:R-:W-:Y:S02]  /*18b0*/  FFMA R26, R12.reuse, R67, R26 ;  /* 0x000000430c1a7223 */ /* 0x041fe4000000001a */
[----:B------:R-:W-:Y:S02]  /*18c0*/  FFMA R36, R12, R69, R36 ;  /* 0x000000450c247223 */ /* 0x000fe40000000024 */
[----:B-1----:R-:W-:-:S02]  /*18d0*/  FFMA R79, R67, R20, R73 ;  /* 0x00000014434f7223 */ /* 0x002fc40000000049 */
[-C--:B------:R-:W-:Y:S02]  /*18e0*/  FFMA R58, R71, R20.reuse, R58 ;  /* 0x00000014473a7223 */ /* 0x080fe4000000003a */
[-C--:B------:R-:W-:Y:S02]  /*18f0*/  FFMA R54, R69, R20.reuse, R54 ;  /* 0x0000001445367223 */ /* 0x080fe40000000036 */
[----:B------:R-:W-:Y:S02]  /*1900*/  FFMA R25, R65, R20, R25 ;  /* 0x0000001441197223 */ /* 0x000fe40000000019 */
[-C--:B--2---:R-:W-:Y:S01]  /*1910*/  FFMA R80, R67, R16.reuse, R80 ;  /* 0x0000001043507223 */ /* 0x084fe20000000050 */
[----:B------:R-:W-:Y:S01]  /*1920*/  LDS R20, [R11.X4+0xa80] ;  /* 0x000a80000b147984 */ /* 0x000fe20000004800 */
[-C--:B------:R-:W-:Y:S02]  /*1930*/  FFMA R64, R71, R16.reuse, R64 ;  /* 0x0000001047407223 */ /* 0x080fe40000000040 */
[----:B------:R-:W-:-:S02]  /*1940*/  FFMA R60, R69, R16, R60 ;  /* 0x00000010453c7223 */ /* 0x000fc4000000003c */
[----:B------:R-:W-:Y:S02]  /*1950*/  FFMA R27, R65, R16, R27 ;  /* 0x00000010411b7223 */ /* 0x000fe4000000001b */
[-C--:B------:R-:W-:Y:S02]  /*1960*/  FFMA R79, R46, R21.reuse, R79 ;  /* 0x000000152e4f7223 */ /* 0x080fe4000000004f */
[-C--:B------:R-:W-:Y:S02]  /*1970*/  FFMA R81, R48, R21.reuse, R58 ;  /* 0x0000001530517223 */ /* 0x080fe4000000003a */
[----:B------:R-:W-:Y:S02]  /*1980*/  FFMA R83, R44, R21, R54 ;  /* 0x000000152c537223 */ /* 0x000fe40000000036 */
[-C--:B------:R-:W-:Y:S02]  /*1990*/  FFMA R89, R46, R17.reuse, R80 ;  /* 0x000000112e597223 */ /* 0x080fe40000000050 */
[----:B------:R-:W-:-:S02]  /*19a0*/  FFMA R87, R48, R17, R64 ;  /* 0x0000001130577223 */ /* 0x000fc40000000040 */
[----:B------:R-:W-:Y:S02]  /*19b0*/  FFMA R85, R44, R17, R60 ;  /* 0x000000112c557223 */ /* 0x000fe4000000003c */
[----:B------:R-:W-:Y:S02]  /*19c0*/  FFMA R73, R46, R13, R26 ;  /* 0x0000000d2e497223 */ /* 0x000fe4000000001a */
[C---:B------:R-:W-:Y:S02]  /*19d0*/  FFMA R21, R50.reuse, R21, R25 ;  /* 0x0000001532157223 */ /* 0x040fe40000000019 */
[----:B------:R-:W-:Y:S02]  /*19e0*/  FFMA R17, R50, R17, R27 ;  /* 0x0000001132117223 */ /* 0x000fe4000000001b */
[----:B------:R-:W0:Y:S01]  /*19f0*/  LDS.128 R24, [R10+0x120] ;  /* 0x000120000a187984 */ /* 0x000e220000000c00 */
[----:B------:R-:W-:Y:S02]  /*1a00*/  FFMA R77, R44, R13, R36 ;  /* 0x0000000d2c4d7223 */ /* 0x000fe40000000024 */
[----:B------:R-:W-:-:S02]  /*1a10*/  FFMA R30, R12, R71, R30 ;  /* 0x000000470c1e7223 */ /* 0x000fc4000000001e */
[----:B------:R-:W-:Y:S02]  /*1a20*/  FFMA R28, R12, R65, R28 ;  /* 0x000000410c1c7223 */ /* 0x000fe4000000001c */
[-C--:B------:R-:W-:Y:S01]  /*1a30*/  FFMA R75, R48, R13.reuse, R30 ;  /* 0x0000000d304b7223 */ /* 0x080fe2000000001e */
[----:B------:R-:W-:Y:S01]  /*1a40*/  LDS R12, [R11.X4+0xa00] ;  /* 0x000a00000b0c7984 */ /* 0x000fe20000004800 */
[----:B------:R-:W-:-:S03]  /*1a50*/  FFMA R13, R50, R13, R28 ;  /* 0x0000000d320d7223 */ /* 0x000fc6000000001c */
[----:B------:R-:W1:Y:S01]  /*1a60*/  LDS.128 R28, [R10+0xe0] ;  /* 0x0000e0000a1c7984 */ /* 0x000e620000000c00 */
[-C--:B0-----:R-:W-:Y:S02]  /*1a70*/  FFMA R33, R67, R24.reuse, R33 ;  /* 0x0000001843217223 */ /* 0x081fe40000000021 */
[-C--:B------:R-:W-:Y:S02]  /*1a80*/  FFMA R57, R71, R24.reuse, R57 ;  /* 0x0000001847397223 */ /* 0x080fe40000000039 */
[----:B------:R-:W-:Y:S02]  /*1a90*/  FFMA R32, R69, R24, R32 ;  /* 0x0000001845207223 */ /* 0x000fe40000000020 */
[-C--:B------:R-:W-:Y:S02]  /*1aa0*/  FFMA R95, R48, R25.reuse, R57 ;  /* 0x00000019305f7223 */ /* 0x080fe40000000039 */
[-C--:B------:R-:W-:Y:S02]  /*1ab0*/  FFMA R93, R46, R25.reuse, R33 ;  /* 0x000000192e5d7223 */ /* 0x080fe40000000021 */
[----:B------:R-:W-:-:S02]  /*1ac0*/  FFMA R57, R44, R25, R32 ;  /* 0x000000192c397223 */ /* 0x000fc40000000020 */
[----:B------:R-:W0:Y:S01]  /*1ad0*/  LDS.128 R32, [R10+0x160] ;  /* 0x000160000a207984 */ /* 0x000e220000000c00 */
[-C--:B-1----:R-:W-:Y:S02]  /*1ae0*/  FFMA R51, R67, R28.reuse, R51 ;  /* 0x0000001c43337223 */ /* 0x082fe40000000033 */
[----:B------:R-:W-:Y:S02]  /*1af0*/  FFMA R61, R71, R28, R61 ;  /* 0x0000001c473d7223 */ /* 0x000fe4000000003d */
[-C--:B------:R-:W-:Y:S02]  /*1b00*/  FFMA R91, R46, R29.reuse, R51 ;  /* 0x0000001d2e5b7223 */ /* 0x080fe40000000033 */
[C---:B------:R-:W-:Y:S02]  /*1b10*/  FFMA R66, R65.reuse, R24, R66 ;  /* 0x0000001841427223 */ /* 0x040fe40000000042 */
[----:B------:R-:W-:Y:S01]  /*1b20*/  FFMA R61, R48, R29, R61 ;  /* 0x0000001d303d7223 */ /* 0x000fe2000000003d */
[----:B------:R-:W1:Y:S01]  /*1b30*/  LDS R24, [R11.X4+0xa20] ;  /* 0x000a20000b187984 */ /* 0x000e620000004800 */
[----:B------:R-:W-:-:S02]  /*1b40*/  FFMA R62, R65, R28, R62 ;  /* 0x0000001c413e7223 */ /* 0x000fc4000000003e */
[----:B------:R-:W-:Y:S02]  /*1b50*/  FFMA R25, R50, R25, R66 ;  /* 0x0000001932197223 */ /* 0x000fe40000000042 */
[C---:B------:R-:W-:Y:S02]  /*1b60*/  FFMA R16, R12.reuse, R14, R73 ;  /* 0x0000000e0c107223 */ /* 0x040fe40000000049 */
[----:B------:R-:W-:Y:S02]  /*1b70*/  FFMA R58, R12, R26, R93 ;  /* 0x0000001a0c3a7223 */ /* 0x000fe4000000005d */
[----:B------:R-:W-:Y:S02]  /*1b80*/  FFMA R56, R69, R28, R56 ;  /* 0x0000001c45387223 */ /* 0x000fe40000000038 */
[C---:B------:R-:W-:Y:S02]  /*1b90*/  FFMA R54, R20.reuse, R30, R61 ;  /* 0x0000001e14367223 */ /* 0x040fe4000000003d */
[----:B------:R-:W-:-:S02]  /*1ba0*/  FFMA R60, R20, R26, R95 ;  /* 0x0000001a143c7223 */ /* 0x000fc4000000005f */
[-C--:B------:R-:W-:Y:S02]  /*1bb0*/  FFMA R51, R44, R29.reuse, R56 ;  /* 0x0000001d2c337223 */ /* 0x080fe40000000038 */
[----:B------:R-:W-:Y:S02]  /*1bc0*/  FFMA R29, R50, R29, R62 ;  /* 0x0000001d321d7223 */ /* 0x000fe4000000003e */
[-C--:B0-----:R-:W-:Y:S02]  /*1bd0*/  FFMA R37, R67, R32.reuse, R37 ;  /* 0x0000002043257223 */ /* 0x081fe40000000025 */
[-C--:B------:R-:W-:Y:S02]  /*1be0*/  FFMA R53, R71, R32.reuse, R53 ;  /* 0x0000002047357223 */ /* 0x080fe40000000035 */
[----:B------:R-:W-:Y:S02]  /*1bf0*/  FFMA R97, R46, R33, R37 ;  /* 0x000000212e617223 */ /* 0x000fe40000000025 */
[----:B------:R-:W0:Y:S01]  /*1c00*/  LDS.128 R36, [R10+0x1a0] ;  /* 0x0001a0000a247984 */ /* 0x000e220000000c00 */
[----:B------:R-:W-:-:S02]  /*1c10*/  FFMA R63, R69, R32, R63 ;  /* 0x00000020453f7223 */ /* 0x000fc4000000003f */
[----:B------:R-:W-:Y:S02]  /*1c20*/  FFMA R68, R65, R32, R68 ;  /* 0x0000002041447223 */ /* 0x000fe40000000044 */
[-C--:B------:R-:W-:Y:S01]  /*1c30*/  FFMA R53, R48, R33.reuse, R53 ;  /* 0x0000002130357223 */ /* 0x080fe20000000035 */
[----:B------:R-:W2:Y:S01]  /*1c40*/  LDS R32, [R11.X4+0xaa0] ;  /* 0x000aa0000b207984 */ /* 0x000ea20000004800 */
[-C--:B------:R-:W-:Y:S02]  /*1c50*/  FFMA R64, R12, R34.reuse, R97 ;  /* 0x000000220c407223 */ /* 0x080fe40000000061 */
[----:B------:R-:W-:Y:S02]  /*1c60*/  FFMA R66, R20, R34, R53 ;  /* 0x0000002214427223 */ /* 0x000fe40000000035 */
[-C--:B------:R-:W-:Y:S02]  /*1c70*/  FFMA R63, R44, R33.reuse, R63 ;  /* 0x000000212c3f7223 */ /* 0x080fe4000000003f */
[----:B------:R-:W-:-:S02]  /*1c80*/  FFMA R33, R50, R33, R68 ;  /* 0x0000002132217223 */ /* 0x000fc40000000044 */
[C---:B-1----:R-:W-:Y:S02]  /*1c90*/  FFMA R56, R24.reuse, R30, R51 ;  /* 0x0000001e18387223 */ /* 0x042fe40000000033 */
[C---:B------:R-:W-:Y:S02]  /*1ca0*/  FFMA R28, R24.reuse, R14, R77 ;  /* 0x0000000e181c7223 */ /* 0x040fe4000000004d */
[C---:B------:R-:W-:Y:S02]  /*1cb0*/  FFMA R62, R24.reuse, R26, R57 ;  /* 0x0000001a183e7223 */ /* 0x040fe40000000039 */
[----:B------:R-:W-:Y:S02]  /*1cc0*/  FFMA R68, R24, R34, R63 ;  /* 0x0000002218447223 */ /* 0x000fe4000000003f */
[-C--:B0-----:R-:W-:Y:S02]  /*1cd0*/  FFMA R41, R67, R36.reuse, R41 ;  /* 0x0000002443297223 */ /* 0x081fe40000000029 */
[----:B------:R-:W-:-:S02]  /*1ce0*/  FFMA R49, R71, R36, R49 ;  /* 0x0000002447317223 */ /* 0x000fc40000000031 */
[-C--:B------:R-:W-:Y:S02]  /*1cf0*/  FFMA R59, R69, R36.reuse, R59 ;  /* 0x00000024453b7223 */ /* 0x080fe4000000003b */
[----:B------:R-:W-:Y:S02]  /*1d00*/  FFMA R40, R65, R36, R40 ;  /* 0x0000002441287223 */ /* 0x000fe40000000028 */
[-C--:B------:R-:W-:Y:S02]  /*1d10*/  FFMA R99, R46, R37.reuse, R41 ;  /* 0x000000252e637223 */ /* 0x080fe40000000029 */
[-C--:B------:R-:W-:Y:S02]  /*1d20*/  FFMA R49, R48, R37.reuse, R49 ;  /* 0x0000002530317223 */ /* 0x080fe40000000031 */
[-C--:B------:R-:W-:Y:S02]  /*1d30*/  FFMA R59, R44, R37.reuse, R59 ;  /* 0x000000252c3b7223 */ /* 0x080fe4000000003b */
[----:B------:R-:W-:-:S02]  /*1d40*/  FFMA R37, R50, R37, R40 ;  /* 0x0000002532257223 */ /* 0x000fc40000000028 */
[----:B------:R-:W0:Y:S01]  /*1d50*/  LDS.128 R40, [R10+0x1e0] ;  /* 0x0001e0000a287984 */ /* 0x000e220000000c00 */
[C---:B------:R-:W-:Y:S02]  /*1d60*/  FFMA R36, R12.reuse, R22, R79 ;  /* 0x000000160c247223 */ /* 0x040fe4000000004f */
[-C--:B------:R-:W-:Y:S02]  /*1d70*/  FFMA R70, R12, R38.reuse, R99 ;  /* 0x000000260c467223 */ /* 0x080fe40000000063 */
[----:B------:R-:W-:Y:S02]  /*1d80*/  FFMA R72, R20, R38, R49 ;  /* 0x0000002614487223 */ /* 0x000fe40000000031 */
[C---:B--2---:R-:W-:Y:S02]  /*1d90*/  FFMA R13, R32.reuse, R14, R13 ;  /* 0x0000000e200d7223 */ /* 0x044fe4000000000d */
[C---:B------:R-:W-:Y:S02]  /*1da0*/  FFMA R17, R32.reuse, R18, R17 ;  /* 0x0000001220117223 */ /* 0x040fe40000000011 */
[----:B------:R-:W-:-:S02]  /*1db0*/  FFMA R25, R32, R26, R25 ;  /* 0x0000001a20197223 */ /* 0x000fc40000000019 */
[C---:B------:R-:W-:Y:S02]  /*1dc0*/  FFMA R33, R32.reuse, R34, R33 ;  /* 0x0000002220217223 */ /* 0x040fe40000000021 */
[-C--:B------:R-:W-:Y:S02]  /*1dd0*/  FFMA R37, R32, R38.reuse, R37 ;  /* 0x0000002620257223 */ /* 0x080fe40000000025 */
[----:B------:R-:W-:Y:S02]  /*1de0*/  FFMA R74, R24, R38, R59 ;  /* 0x00000026184a7223 */ /* 0x000fe4000000003b */
[-C--:B0-----:R-:W-:Y:S02]  /*1df0*/  FFMA R45, R67, R40.reuse, R45 ;  /* 0x00000028432d7223 */ /* 0x081fe4000000002d */
[-C--:B------:R-:W-:Y:S01]  /*1e00*/  FFMA R47, R71, R40.reuse, R47 ;  /* 0x00000028472f7223 */ /* 0x080fe2000000002f */
[----:B------:R-:W0:Y:S01]  /*1e10*/  LDS R67, [R11.X4+0xb80] ;  /* 0x000b80000b437984 */ /* 0x000e220000004800 */
[----:B------:R-:W-:-:S02]  /*1e20*/  FFMA R55, R69, R40, R55 ;  /* 0x0000002845377223 */ /* 0x000fc40000000037 */
[----:B------:R-:W-:Y:S01]  /*1e30*/  FFMA R52, R65, R40, R52 ;  /* 0x0000002841347223 */ /* 0x000fe20000000034 */
[----:B------:R-:W-:Y:S01]  /*1e40*/  LDS R69, [R11.X4+0xb20] ;  /* 0x000b20000b457984 */ /* 0x000fe20000004800 */
[-C--:B------:R-:W-:Y:S02]  /*1e50*/  FFMA R45, R46, R41.reuse, R45 ;  /* 0x000000292e2d7223 */ /* 0x080fe4000000002d */
[-C--:B------:R-:W-:Y:S01]  /*1e60*/  FFMA R47, R48, R41.reuse, R47 ;  /* 0x00000029302f7223 */ /* 0x080fe2000000002f */
[----:B------:R-:W1:Y:S01]  /*1e70*/  LDS R65, [R11.X4+0xb00] ;  /* 0x000b00000b417984 */ /* 0x000e620000004800 */
[-C--:B------:R-:W-:Y:S02]  /*1e80*/  FFMA R55, R44, R41.reuse, R55 ;  /* 0x000000292c377223 */ /* 0x080fe40000000037 */
[----:B------:R-:W-:Y:S01]  /*1e90*/  FFMA R41, R50, R41, R52 ;  /* 0x0000002932297223 */ /* 0x000fe20000000034 */
[----:B------:R-:W-:Y:S01]  /*1ea0*/  LDS R71, [R11.X4+0xc80] ;  /* 0x000c80000b477984 */ /* 0x000fe20000004800 */
[----:B------:R-:W-:-:S02]  /*1eb0*/  FFMA R46, R12, R18, R89 ;  /* 0x000000120c2e7223 */ /* 0x000fc40000000059 */
[C---:B------:R-:W-:Y:S02]  /*1ec0*/  FFMA R52, R12.reuse, R30, R91 ;  /* 0x0000001e0c347223 */ /* 0x040fe4000000005b */
[----:B------:R-:W-:Y:S02]  /*1ed0*/  FFMA R76, R12, R42, R45 ;  /* 0x0000002a0c4c7223 */ /* 0x000fe4000000002d */
[C---:B------:R-:W-:Y:S02]  /*1ee0*/  FFMA R12, R20.reuse, R14, R75 ;  /* 0x0000000e140c7223 */ /* 0x040fe4000000004b */
[C---:B------:R-:W-:Y:S02]  /*1ef0*/  FFMA R40, R20.reuse, R22, R81 ;  /* 0x0000001614287223 */ /* 0x040fe40000000051 */
[C---:B------:R-:W-:Y:S02]  /*1f00*/  FFMA R48, R20.reuse, R18, R87 ;  /* 0x0000001214307223 */ /* 0x040fe40000000057 */
[----:B------:R-:W-:-:S02]  /*1f10*/  FFMA R78, R20, R42, R47 ;  /* 0x0000002a144e7223 */ /* 0x000fc4000000002f */
[----:B------:R-:W2:Y:S01]  /*1f20*/  LDS R20, [R11.X4+0xba0] ;  /* 0x000ba0000b147984 */ /* 0x000ea20000004800 */
[-C--:B------:R-:W-:Y:S02]  /*1f30*/  FFMA R44, R24, R22.reuse, R83 ;  /* 0x00000016182c7223 */ /* 0x080fe40000000053 */
[C---:B------:R-:W-:Y:S02]  /*1f40*/  FFMA R22, R32.reuse, R22, R21 ;  /* 0x0000001620167223 */ /* 0x040fe40000000015 */
[----:B------:R-:W-:Y:S02]  /*1f50*/  FFMA R30, R32, R30, R29 ;  /* 0x0000001e201e7223 */ /* 0x000fe4000000001d */
[----:B------:R-:W-:Y:S02]  /*1f60*/  FFMA R50, R24, R18, R85 ;  /* 0x0000001218327223 */ /* 0x000fe40000000055 */
[-C--:B------:R-:W-:Y:S02]  /*1f70*/  FFMA R32, R32, R42.reuse, R41 ;  /* 0x0000002a20207223 */ /* 0x080fe40000000029 */
[----:B------:R-:W-:-:S02]  /*1f80*/  FFMA R24, R24, R42, R55 ;  /* 0x0000002a18187223 */ /* 0x000fc40000000037 */
[C---:B0-----:R-:W-:Y:S02]  /*1f90*/  FFMA R61, R67.reuse, R31, R54 ;  /* 0x0000001f433d7223 */ /* 0x041fe40000000036 */
[C---:B------:R-:W-:Y:S02]  /*1fa0*/  FFMA R57, R67.reuse, R27, R60 ;  /* 0x0000001b43397223 */ /* 0x040fe4000000003c */
[C---:B------:R-:W-:Y:S02]  /*1fb0*/  FFMA R53, R67.reuse, R35, R66 ;  /* 0x0000002343357223 */ /* 0x040fe40000000042 */
[----:B------:R-:W-:Y:S02]  /*1fc0*/  FFMA R49, R67, R39, R72 ;  /* 0x0000002743317223 */ /* 0x000fe40000000048 */
[C---:B-1----:R-:W-:Y:S02]  /*1fd0*/  FFMA R41, R65.reuse, R27, R58 ;  /* 0x0000001b41297223 */ /* 0x042fe4000000003a */
[----:B------:R-:W-:-:S02]  /*1fe0*/  FFMA R42, R65, R23, R36 ;  /* 0x00000017412a7223 */ /* 0x000fc40000000024 */
[----:B------:R-:W-:Y:S02]  /*1ff0*/  FFMA R29, R65, R35, R64 ;  /* 0x00000023411d7223 */ /* 0x000fe40000000040 */
[----:B------:R-:W-:Y:S02]  /*2000*/  FFMA R58, R67, R23, R40 ;  /* 0x00000017433a7223 */ /* 0x000fe40000000028 */
[-C--:B------:R-:W-:Y:S02]  /*2010*/  FFMA R34, R65, R15.reuse, R16 ;  /* 0x0000000f41227223 */ /* 0x080fe40000000010 */
[C---:B------:R-:W-:Y:S02]  /*2020*/  FFMA R36, R67.reuse, R15, R12 ;  /* 0x0000000f43247223 */ /* 0x040fe4000000000c */
[C---:B------:R-:W-:Y:S02]  /*2030*/  FFMA R64, R67.reuse, R19, R48 ;  /* 0x0000001343407223 */ /* 0x040fe40000000030 */
[----:B------:R-:W-:Y:S01]  /*2040*/  FFMA R47, R67, R43, R78 ;  /* 0x0000002b432f7223 */ /* 0x000fe2000000004e */
[----:B------:R-:W-:Y:S01]  /*2050*/  LDS R48, [R11.X4+0xd80] ;  /* 0x000d80000b307984 */ /* 0x000fe20000004800 */
[----:B------:R-:W-:-:S02]  /*2060*/  FFMA R38, R69, R15, R28 ;  /* 0x0000000f45267223 */ /* 0x000fc4000000001c */
[----:B------:R-:W-:Y:S01]  /*2070*/  FFMA R80, R65, R19, R46 ;  /* 0x0000001341507223 */ /* 0x000fe2000000002e */
[----:B------:R-:W-:Y:S01]  /*2080*/  LDS R67, [R11.X4+0xc20] ;  /* 0x000c20000b437984 */ /* 0x000fe20000004800 */
[----:B--2---:R-:W-:Y:S02]  /*2090*/  FFMA R40, R20, R15, R13 ;  /* 0x0000000f14287223 */ /* 0x004fe4000000000d */
[----:B------:R-:W-:Y:S01]  /*20a0*/  FFMA R54, R69, R23, R44 ;  /* 0x0000001745367223 */ /* 0x000fe2000000002c */
[----:B------:R-:W0:Y:S01]  /*20b0*/  LDS.128 R12, [R10+0x30] ;  /* 0x000030000a0c7984 */ /* 0x000e220000000c00 */
[C---:B------:R-:W-:Y:S02]  /*20c0*/  FFMA R51, R65.reuse, R31, R52 ;  /* 0x0000001f41337223 */ /* 0x040fe40000000034 */
[C---:B------:R-:W-:Y:S01]  /*20d0*/  FFMA R21, R65.reuse, R39, R70 ;  /* 0x0000002741157223 */ /* 0x040fe20000000046 */
[----:B------:R-:W1:Y:S01]  /*20e0*/  LDS R46, [R11.X4+0xd20] ;  /* 0x000d20000b2e7984 */ /* 0x000e620000004800 */
[----:B------:R-:W-:-:S02]  /*20f0*/  FFMA R45, R65, R43, R76 ;  /* 0x0000002b412d7223 */ /* 0x000fc4000000004c */
[C---:B------:R-:W-:Y:S01]  /*2100*/  FFMA R66, R69.reuse, R31, R56 ;  /* 0x0000001f45427223 */ /* 0x040fe20000000038 */
[----:B------:R-:W2:Y:S01]  /*2110*/  LDS R65, [R11.X4+0xc00] ;  /* 0x000c00000b417984 */ /* 0x000ea20000004800 */
[----:B------:R-:W-:Y:S02]  /*2120*/  FFMA R23, R20, R23, R22 ;  /* 0x0000001714177223 */ /* 0x000fe40000000016 */
[C---:B------:R-:W-:Y:S01]  /*2130*/  FFMA R60, R69.reuse, R19, R50 ;  /* 0x00000013453c7223 */ /* 0x040fe20000000032 */
[----:B------:R-:W3:Y:S01]  /*2140*/  LDS R44, [R11.X4+0xd00] ;  /* 0x000d00000b2c7984 */ /* 0x000ee20000004800 */
[C---:B------:R-:W-:Y:S02]  /*2150*/  FFMA R28, R69.reuse, R27, R62 ;  /* 0x0000001b451c7223 */ /* 0x040fe4000000003e */
[C---:B------:R-:W-:Y:S01]  /*2160*/  FFMA R63, R69.reuse, R35, R68 ;  /* 0x00000023453f7223 */ /* 0x040fe20000000044 */
[----:B------:R-:W-:Y:S01]  /*2170*/  LDS R50, [R11.X4+0xda0] ;  /* 0x000da0000b327984 */ /* 0x000fe20000004800 */
[----:B------:R-:W-:-:S02]  /*2180*/  FFMA R59, R69, R39, R74 ;  /* 0x00000027453b7223 */ /* 0x000fc4000000004a */
[----:B------:R-:W-:Y:S02]  /*2190*/  FFMA R55, R69, R43, R24 ;  /* 0x0000002b45377223 */ /* 0x000fe40000000018 */
[C---:B------:R-:W-:Y:S01]  /*21a0*/  FFMA R56, R20.reuse, R19, R17 ;  /* 0x0000001314387223 */ /* 0x040fe20000000011 */
[----:B------:R-:W4:Y:S01]  /*21b0*/  LDS R69, [R11.X4+0xca0] ;  /* 0x000ca0000b457984 */ /* 0x000f220000004800 */
[C---:B------:R-:W-:Y:S02]  /*21c0*/  FFMA R22, R20.reuse, R39, R37 ;  /* 0x0000002714167223 */ /* 0x040fe40000000025 */
[C---:B------:R-:W-:Y:S01]  /*21d0*/  FFMA R62, R20.reuse, R35, R33 ;  /* 0x00000023143e7223 */ /* 0x040fe20000000021 */
[----:B------:R-:W5:Y:S01]  /*21e0*/  LDS.128 R16, [R10+0x70] ;  /* 0x000070000a107984 */ /* 0x000f620000000c00 */
[C---:B------:R-:W-:Y:S02]  /*21f0*/  FFMA R52, R20.reuse, R43, R32 ;  /* 0x0000002b14347223 */ /* 0x040fe40000000020 */
[----:B------:R-:W-:-:S02]  /*2200*/  FFMA R30, R20, R31, R30 ;  /* 0x0000001f141e7223 */ /* 0x000fc4000000001e */
[----:B------:R-:W-:Y:S02]  /*2210*/  FFMA R31, R20, R27, R25 ;  /* 0x0000001b141f7223 */ /* 0x000fe40000000019 */
[----:B------:R-:W5:Y:S01]  /*2220*/  LDS.128 R24, [R10+0xb0] ;  /* 0x0000b0000a187984 */ /* 0x000f620000000c00 */
[C---:B0-----:R-:W-:Y:S02]  /*2230*/  FFMA R36, R12.reuse, R71, R36 ;  /* 0x000000470c247223 */ /* 0x041fe40000000024 */
[----:B------:R-:W-:Y:S02]  /*2240*/  FFMA R38, R12, R67, R38 ;  /* 0x000000430c267223 */ /* 0x000fe40000000026 */
[-C--:B------:R-:W-:Y:S02]  /*2250*/  FFMA R75, R48, R13.reuse, R36 ;  /* 0x0000000d304b7223 */ /* 0x080fe40000000024 */
[----:B-1----:R-:W-:Y:S02]  /*2260*/  FFMA R77, R46, R13, R38 ;  /* 0x0000000d2e4d7223 */ /* 0x002fe40000000026 */
[----:B------:R-:W0:Y:S01]  /*2270*/  LDS.128 R36, [R10+0x130] ;  /* 0x000130000a247984 */ /* 0x000e220000000c00 */
[----:B--2---:R-:W-:-:S04]  /*2280*/  FFMA R34, R12, R65, R34 ;  /* 0x000000410c227223 */ /* 0x004fc80000000022 */
[----:B---3--:R-:W-:Y:S02]  /*2290*/  FFMA R73, R44, R13, R34 ;  /* 0x0000000d2c497223 */ /* 0x008fe40000000022 */
[----:B------:R-:W1:Y:S01]  /*22a0*/  LDS.128 R32, [R10+0xf0] ;  /* 0x0000f0000a207984 */ /* 0x000e620000000c00 */
[----:B----4-:R-:W-:-:S03]  /*22b0*/  FFMA R40, R12, R69, R40 ;  /* 0x000000450c287223 */ /* 0x010fc60000000028 */
[----:B------:R-:W-:Y:S01]  /*22c0*/  LDS R12, [R11.X4+0xe00] ;  /* 0x000e00000b0c7984 */ /* 0x000fe20000004800 */
[-C--:B-----5:R-:W-:Y:S02]  /*22d0*/  FFMA R42, R65, R16.reuse, R42 ;  /* 0x00000010412a7223 */ /* 0x0a0fe4000000002a */
[----:B------:R-:W-:Y:S02]  /*22e0*/  FFMA R13, R50, R13, R40 ;  /* 0x0000000d320d7223 */ /* 0x000fe40000000028 */
[----:B------:R-:W-:Y:S02]  /*22f0*/  FFMA R79, R44, R17, R42 ;  /* 0x000000112c4f7223 */ /* 0x000fe4000000002a */
[-C--:B------:R-:W-:Y:S02]  /*2300*/  FFMA R58, R71, R16.reuse, R58 ;  /* 0x00000010473a7223 */ /* 0x080fe4000000003a */
[-C--:B------:R-:W-:Y:S02]  /*2310*/  FFMA R54, R67, R16.reuse, R54 ;  /* 0x0000001043367223 */ /* 0x080fe40000000036 */
[----:B------:R-:W-:-:S02]  /*2320*/  FFMA R23, R69, R16, R23 ;  /* 0x0000001045177223 */ /* 0x000fc40000000017 */
[-C--:B------:R-:W-:Y:S01]  /*2330*/  FFMA R81, R48, R17.reuse, R58 ;  /* 0x0000001130517223 */ /* 0x080fe2000000003a */
[----:B------:R-:W-:Y:S01]  /*2340*/  LDS R16, [R11.X4+0xe80] ;  /* 0x000e80000b107984 */ /* 0x000fe20000004800 */
[-C--:B------:R-:W-:Y:S02]  /*2350*/  FFMA R83, R46, R17.reuse, R54 ;  /* 0x000000112e537223 */ /* 0x080fe40000000036 */
[----:B------:R-:W-:Y:S02]  /*2360*/  FFMA R17, R50, R17, R23 ;  /* 0x0000001132117223 */ /* 0x000fe40000000017 */
[-C--:B------:R-:W-:Y:S02]  /*2370*/  FFMA R80, R65, R24.reuse, R80 ;  /* 0x0000001841507223 */ /* 0x080fe40000000050 */
[----:B------:R-:W-:Y:S02]  /*2380*/  FFMA R64, R71, R24, R64 ;  /* 0x0000001847407223 */ /* 0x000fe40000000040 */
[----:B0-----:R-:W-:-:S02]  /*2390*/  FFMA R41, R65, R36, R41 ;  /* 0x0000002441297223 */ /* 0x001fc40000000029 */
[----:B------:R-:W-:Y:S02]  /*23a0*/  FFMA R57, R71, R36, R57 ;  /* 0x0000002447397223 */ /* 0x000fe40000000039 */
[----:B------:R-:W-:Y:S02]  /*23b0*/  FFMA R93, R44, R37, R41 ;  /* 0x000000252c5d7223 */ /* 0x000fe40000000029 */
[----:B------:R-:W0:Y:S01]  /*23c0*/  LDS.128 R40, [R10+0x170] ;  /* 0x000170000a287984 */ /* 0x000e220000000c00 */
[-C--:B-1----:R-:W-:Y:S02]  /*23d0*/  FFMA R51, R65, R32.reuse, R51 ;  /* 0x0000002041337223 */ /* 0x082fe40000000033 */
[-C--:B------:R-:W-:Y:S02]  /*23e0*/  FFMA R61, R71, R32.reuse, R61 ;  /* 0x00000020473d7223 */ /* 0x080fe4000000003d */
[-C--:B------:R-:W-:Y:S02]  /*23f0*/  FFMA R66, R67, R32.reuse, R66 ;  /* 0x0000002043427223 */ /* 0x080fe40000000042 */
[----:B------:R-:W-:-:S02]  /*2400*/  FFMA R30, R69, R32, R30 ;  /* 0x00000020451e7223 */ /* 0x000fc4000000001e */
[-C--:B------:R-:W-:Y:S02]  /*2410*/  FFMA R28, R67, R36.reuse, R28 ;  /* 0x00000024431c7223 */ /* 0x080fe4000000001c */
[----:B------:R-:W-:Y:S02]  /*2420*/  FFMA R31, R69, R36, R31 ;  /* 0x00000024451f7223 */ /* 0x000fe4000000001f */
[----:B------:R-:W-:Y:S02]  /*2430*/  FFMA R91, R44, R33, R51 ;  /* 0x000000212c5b7223 */ /* 0x000fe40000000033 */
[C---:B------:R-:W-:Y:S02]  /*2440*/  FFMA R95, R48.reuse, R37, R57 ;  /* 0x00000025305f7223 */ /* 0x040fe40000000039 */
[-C--:B------:R-:W-:Y:S02]  /*2450*/  FFMA R61, R48, R33.reuse, R61 ;  /* 0x00000021303d7223 */ /* 0x080fe4000000003d */
[----:B------:R-:W-:-:S02]  /*2460*/  FFMA R51, R46, R33, R66 ;  /* 0x000000212e337223 */ /* 0x000fc40000000042 */
[----:B------:R-:W-:Y:S02]  /*2470*/  FFMA R57, R46, R37, R28 ;  /* 0x000000252e397223 */ /* 0x000fe4000000001c */
[C---:B------:R-:W-:Y:S02]  /*2480*/  FFMA R33, R50.reuse, R33, R30 ;  /* 0x0000002132217223 */ /* 0x040fe4000000001e */
[----:B------:R-:W-:Y:S02]  /*2490*/  FFMA R37, R50, R37, R31 ;  /* 0x0000002532257223 */ /* 0x000fe4000000001f */
[-C--:B------:R-:W-:Y:S02]  /*24a0*/  FFMA R60, R67, R24.reuse, R60 ;  /* 0x00000018433c7223 */ /* 0x080fe4000000003c */
[----:B------:R-:W-:Y:S02]  /*24b0*/  FFMA R56, R69, R24, R56 ;  /* 0x0000001845387223 */ /* 0x000fe40000000038 */
[----:B------:R-:W1:Y:S01]  /*24c0*/  LDS R24, [R11.X4+0xe20] ;  /* 0x000e20000b187984 */ /* 0x000e620000004800 */
[----:B------:R-:W-:-:S02]  /*24d0*/  FFMA R87, R48, R25, R64 ;  /* 0x0000001930577223 */ /* 0x000fc40000000040 */
[-C--:B------:R-:W-:Y:S02]  /*24e0*/  FFMA R85, R46, R25.reuse, R60 ;  /* 0x000000192e557223 */ /* 0x080fe4000000003c */
[-C--:B------:R-:W-:Y:S02]  /*24f0*/  FFMA R89, R44, R25.reuse, R80 ;  /* 0x000000192c597223 */ /* 0x080fe40000000050 */
[----:B------:R-:W-:Y:S02]  /*2500*/  FFMA R25, R50, R25, R56 ;  /* 0x0000001932197223 */ /* 0x000fe40000000038 */
[-C--:B0-----:R-:W-:Y:S02]  /*2510*/  FFMA R29, R65, R40.reuse, R29 ;  /* 0x00000028411d7223 */ /* 0x081fe4000000001d */
[----:B------:R-:W-:Y:S02]  /*2520*/  FFMA R63, R67, R40, R63 ;  /* 0x00000028433f7223 */ /* 0x000fe4000000003f */
[----:B------:R-:W-:-:S02]  /*2530*/  FFMA R97, R44, R41, R29 ;  /* 0x000000292c617223 */ /* 0x000fc4000000001d */
[----:B------:R-:W0:Y:S01]  /*2540*/  LDS.128 R28, [R10+0x1b0] ;  /* 0x0001b0000a1c7984 */ /* 0x000e220000000c00 */
[-C--:B------:R-:W-:Y:S02]  /*2550*/  FFMA R62, R69, R40.reuse, R62 ;  /* 0x00000028453e7223 */ /* 0x080fe4000000003e */
[----:B------:R-:W-:Y:S02]  /*2560*/  FFMA R53, R71, R40, R53 ;  /* 0x0000002847357223 */ /* 0x000fe40000000035 */
[-C--:B------:R-:W-:Y:S02]  /*2570*/  FFMA R63, R46, R41.reuse, R63 ;  /* 0x000000292e3f7223 */ /* 0x080fe4000000003f */
[-C--:B------:R-:W-:Y:S02]  /*2580*/  FFMA R53, R48, R41.reuse, R53 ;  /* 0x0000002930357223 */ /* 0x080fe40000000035 */
[----:B------:R-:W-:Y:S02]  /*2590*/  FFMA R41, R50, R41, R62 ;  /* 0x0000002932297223 */ /* 0x000fe4000000003e */
[----:B------:R-:W-:-:S02]  /*25a0*/  FFMA R36, R12, R18, R79 ;  /* 0x000000120c247223 */ /* 0x000fc4000000004f */
[C---:B------:R-:W-:Y:S02]  /*25b0*/  FFMA R40, R16.reuse, R18, R81 ;  /* 0x0000001210287223 */ /* 0x040fe40000000051 */
[C---:B------:R-:W-:Y:S02]  /*25c0*/  FFMA R56, R16.reuse, R34, R61 ;  /* 0x0000002210387223 */ /* 0x040fe4000000003d */
[C---:B------:R-:W-:Y:S02]  /*25d0*/  FFMA R64, R16.reuse, R38, R95 ;  /* 0x0000002610407223 */ /* 0x040fe4000000005f */
[----:B------:R-:W-:Y:S02]  /*25e0*/  FFMA R72, R16, R42, R53 ;  /* 0x0000002a10487223 */ /* 0x000fe40000000035 */
[C---:B------:R-:W-:Y:S02]  /*25f0*/  FFMA R62, R12.reuse, R38, R93 ;  /* 0x000000260c3e7223 */ /* 0x040fe4000000005d */
[----:B------:R-:W-:-:S02]  /*2600*/  FFMA R70, R12, R42, R97 ;  /* 0x0000002a0c467223 */ /* 0x000fc40000000061 */
[C---:B-1----:R-:W-:Y:S02]  /*2610*/  FFMA R58, R24.reuse, R34, R51 ;  /* 0x00000022183a7223 */ /* 0x042fe40000000033 */
[C---:B------:R-:W-:Y:S02]  /*2620*/  FFMA R66, R24.reuse, R38, R57 ;  /* 0x0000002618427223 */ /* 0x040fe40000000039 */
[----:B------:R-:W-:Y:S02]  /*2630*/  FFMA R74, R24, R42, R63 ;  /* 0x0000002a184a7223 */ /* 0x000fe4000000003f */
[C---:B------:R-:W-:Y:S02]  /*2640*/  FFMA R32, R12.reuse, R14, R73 ;  /* 0x0000000e0c207223 */ /* 0x040fe40000000049 */
[----:B------:R-:W-:Y:S02]  /*2650*/  FFMA R54, R12, R34, R91 ;  /* 0x000000220c367223 */ /* 0x000fe4000000005b */
[----:B0-----:R-:W-:-:S02]  /*2660*/  FFMA R21, R65, R28, R21 ;  /* 0x0000001c41157223 */ /* 0x001fc40000000015 */
[-C--:B------:R-:W-:Y:S02]  /*2670*/  FFMA R49, R71, R28.reuse, R49 ;  /* 0x0000001c47317223 */ /* 0x080fe40000000031 */
[-C--:B------:R-:W-:Y:S02]  /*2680*/  FFMA R59, R67, R28.reuse, R59 ;  /* 0x0000001c433b7223 */ /* 0x080fe4000000003b */
[----:B------:R-:W-:Y:S02]  /*2690*/  FFMA R22, R69, R28, R22 ;  /* 0x0000001c45167223 */ /* 0x000fe40000000016 */
[-C--:B------:R-:W-:Y:S01]  /*26a0*/  FFMA R99, R44, R29.reuse, R21 ;  /* 0x0000001d2c637223 */ /* 0x080fe20000000015 */
[----:B------:R-:W0:Y:S01]  /*26b0*/  LDS R28, [R11.X4+0xea0] ;  /* 0x000ea0000b1c7984 */ /* 0x000e220000004800 */
[-C--:B------:R-:W-:Y:S02]  /*26c0*/  FFMA R49, R48, R29.reuse, R49 ;  /* 0x0000001d30317223 */ /* 0x080fe40000000031 */
[----:B------:R-:W-:-:S02]  /*26d0*/  FFMA R59, R46, R29, R59 ;  /* 0x0000001d2e3b7223 */ /* 0x000fc4000000003b */
[----:B------:R-:W-:Y:S02]  /*26e0*/  FFMA R29, R50, R29, R22 ;  /* 0x0000001d321d7223 */ /* 0x000fe40000000016 */
[----:B------:R-:W1:Y:S01]  /*26f0*/  LDS.128 R20, [R10+0x1f0] ;  /* 0x0001f0000a147984 */ /* 0x000e620000000c00 */
[-C--:B------:R-:W-:Y:S02]  /*2700*/  FFMA R78, R16, R30.reuse, R49 ;  /* 0x0000001e104e7223 */ /* 0x080fe40000000031 */
[-C--:B------:R-:W-:Y:S02]  /*2710*/  FFMA R80, R24, R30.reuse, R59 ;  /* 0x0000001e18507223 */ /* 0x080fe4000000003b */
[----:B------:R-:W-:Y:S02]  /*2720*/  FFMA R76, R12, R30, R99 ;  /* 0x0000001e0c4c7223 */ /* 0x000fe40000000063 */
[C---:B0-----:R-:W-:Y:S02]  /*2730*/  FFMA R68, R28.reuse, R38, R37 ;  /* 0x000000261c447223 */ /* 0x041fe40000000025 */
[----:B------:R-:W-:-:S02]  /*2740*/  FFMA R42, R28, R42, R41 ;  /* 0x0000002a1c2a7223 */ /* 0x000fc40000000029 */
[C---:B------:R-:W-:Y:S02]  /*2750*/  FFMA R60, R28.reuse, R34, R33 ;  /* 0x000000221c3c7223 */ /* 0x040fe40000000021 */
[----:B------:R-:W-:Y:S02]  /*2760*/  FFMA R30, R28, R30, R29 ;  /* 0x0000001e1c1e7223 */ /* 0x000fe4000000001d */
[-C--:B-1----:R-:W-:Y:S02]  /*2770*/  FFMA R45, R65, R20.reuse, R45 ;  /* 0x00000014412d7223 */ /* 0x082fe4000000002d */
[-C--:B------:R-:W-:Y:S01]  /*2780*/  FFMA R55, R67, R20.reuse, R55 ;  /* 0x0000001443377223 */ /* 0x080fe20000000037 */
[----:B------:R-:W0:Y:S01]  /*2790*/  LDS R65, [R11.X4+0xf00] ;  /* 0x000f00000b417984 */ /* 0x000e220000004800 */
[----:B------:R-:W-:Y:S02]  /*27a0*/  FFMA R45, R44, R21, R45 ;  /* 0x000000152c2d7223 */ /* 0x000fe4000000002d */
[----:B------:R-:W-:Y:S01]  /*27b0*/  FFMA R52, R69, R20, R52 ;  /* 0x0000001445347223 */ /* 0x000fe20000000034 */
[----:B------:R-:W1:Y:S01]  /*27c0*/  LDS R67, [R11.X4+0xf20] ;  /* 0x000f20000b437984 */ /* 0x000e620000004800 */
[----:B------:R-:W-:-:S02]  /*27d0*/  FFMA R82, R12, R22, R45 ;  /* 0x000000160c527223 */ /* 0x000fc4000000002d */
[----:B------:R-:W-:Y:S01]  /*27e0*/  FFMA R47, R71, R20, R47 ;  /* 0x00000014472f7223 */ /* 0x000fe2000000002f */
[----:B------:R-:W2:Y:S01]  /*27f0*/  LDS R45, [R11.X4+0xf80] ;  /* 0x000f80000b2d7984 */ /* 0x000ea20000004800 */
[-C--:B------:R-:W-:Y:S02]  /*2800*/  FFMA R55, R46, R21.reuse, R55 ;  /* 0x000000152e377223 */ /* 0x080fe40000000037 */
[-C--:B------:R-:W-:Y:S01]  /*2810*/  FFMA R47, R48, R21.reuse, R47 ;  /* 0x00000015302f7223 */ /* 0x080fe2000000002f */
[----:B------:R-:W3:Y:S01]  /*2820*/  LDS R69, [R11.X4+0xfa0] ;  /* 0x000fa0000b457984 */ /* 0x000ee20000004800 */
[----:B------:R-:W-:Y:S02]  /*2830*/  FFMA R21, R50, R21, R52 ;  /* 0x0000001532157223 */ /* 0x000fe40000000034 */
[C---:B------:R-:W-:Y:S02]  /*2840*/  FFMA R20, R16.reuse, R14, R75 ;  /* 0x0000000e10147223 */ /* 0x040fe4000000004b */
[----:B------:R-:W-:-:S02]  /*2850*/  FFMA R50, R16, R26, R87 ;  /* 0x0000001a10327223 */ /* 0x000fc40000000057 */
[----:B------:R-:W-:Y:S02]  /*2860*/  FFMA R84, R16, R22, R47 ;  /* 0x0000001610547223 */ /* 0x000fe4000000002f */
[-C--:B------:R-:W-:Y:S02]  /*2870*/  FFMA R44, R24, R18.reuse, R83 ;  /* 0x00000012182c7223 */ /* 0x080fe40000000053 */
[----:B------:R-:W-:Y:S02]  /*2880*/  FFMA R46, R28, R18, R17 ;  /* 0x000000121c2e7223 */ /* 0x000fe40000000011 */
[C---:B------:R-:W-:Y:S02]  /*2890*/  FFMA R16, R24.reuse, R14, R77 ;  /* 0x0000000e18107223 */ /* 0x040fe4000000004d */
[C---:B------:R-:W-:Y:S02]  /*28a0*/  FFMA R52, R24.reuse, R26, R85 ;  /* 0x0000001a18347223 */ /* 0x040fe40000000055 */
[----:B------:R-:W-:-:S02]  /*28b0*/  FFMA R86, R24, R22, R55 ;  /* 0x0000001618567223 */ /* 0x000fc40000000037 */
[----:B------:R-:W-:Y:S02]  /*28c0*/  FFMA R48, R12, R26, R89 ;  /* 0x0000001a0c307223 */ /* 0x000fe40000000059 */
[C---:B------:R-:W-:Y:S02]  /*28d0*/  FFMA R24, R28.reuse, R14, R13 ;  /* 0x0000000e1c187223 */ /* 0x040fe4000000000d */
[C---:B------:R-:W-:Y:S02]  /*28e0*/  FFMA R26, R28.reuse, R26, R25 ;  /* 0x0000001a1c1a7223 */ /* 0x040fe40000000019 */
[----:B------:R-:W-:Y:S02]  /*28f0*/  FFMA R22, R28, R22, R21 ;  /* 0x000000161c167223 */ /* 0x000fe40000000015 */
[C---:B0-----:R-:W-:Y:S02]  /*2900*/  FFMA R14, R65.reuse, R19, R36 ;  /* 0x00000013410e7223 */ /* 0x041fe40000000024 */
[----:B------:R-:W-:-:S02]  /*2910*/  FFMA R61, R65, R39, R62 ;  /* 0x00000027413d7223 */ /* 0x000fc4000000003e */
[C---:B-1----:R-:W-:Y:S02]  /*2920*/  FFMA R75, R67.reuse, R19, R44 ;  /* 0x00000013434b7223 */ /* 0x042fe4000000002c */
[----:B------:R-:W-:Y:S02]  /*2930*/  FFMA R63, R67, R39, R66 ;  /* 0x00000027433f7223 */ /* 0x000fe40000000042 */
[C---:B--2---:R-:W-:Y:S02]  /*2940*/  FFMA R34, R45.reuse, R19, R40 ;  /* 0x000000132d227223 */ /* 0x044fe40000000028 */
[----:B------:R-:W-:Y:S02]  /*2950*/  FFMA R17, R45, R39, R64 ;  /* 0x000000272d117223 */ /* 0x000fe40000000040 */
[C---:B---3--:R-:W-:Y:S02]  /*2960*/  FFMA R73, R69.reuse, R19, R46 ;  /* 0x0000001345497223 */ /* 0x048fe4000000002e */
[----:B------:R-:W-:-:S02]  /*2970*/  FFMA R19, R69, R39, R68 ;  /* 0x0000002745137223 */ /* 0x000fc40000000044 */
[C---:B------:R-:W-:Y:S02]  /*2980*/  FFMA R32, R65.reuse, R15, R32 ;  /* 0x0000000f41207223 */ /* 0x040fe40000000020 */
[----:B------:R-:W-:Y:S02]  /*2990*/  FFMA R37, R65, R43, R70 ;  /* 0x0000002b41257223 */ /* 0x000fe40000000046 */
[C---:B------:R-:W-:Y:S02]  /*29a0*/  FFMA R81, R45.reuse, R15, R20 ;  /* 0x0000000f2d517223 */ /* 0x040fe40000000014 */
[C---:B------:R-:W-:Y:S02]  /*29b0*/  FFMA R13, R45.reuse, R27, R50 ;  /* 0x0000001b2d0d7223 */ /* 0x040fe40000000032 */
[C---:B------:R-:W-:Y:S02]  /*29c0*/  FFMA R18, R45.reuse, R35, R56 ;  /* 0x000000232d127223 */ /* 0x040fe40000000038 */
[----:B------:R-:W-:-:S02]  /*29d0*/  FFMA R57, R45, R43, R72 ;  /* 0x0000002b2d397223 */ /* 0x000fc40000000048 */
[C---:B------:R-:W-:Y:S02]  /*29e0*/  FFMA R41, R45.reuse, R31, R78 ;  /* 0x0000001f2d297223 */ /* 0x040fe4000000004e */
[----:B------:R-:W-:Y:S02]  /*29f0*/  FFMA R49, R45, R23, R84 ;  /* 0x000000172d317223 */ /* 0x000fe40000000054 */
[C---:B------:R-:W-:Y:S02]  /*2a00*/  FFMA R79, R67.reuse, R15, R16 ;  /* 0x0000000f434f7223 */ /* 0x040fe40000000010 */
[----:B------:R-:W-:Y:S02]  /*2a10*/  FFMA R59, R67, R43, R74 ;  /* 0x0000002b433b7223 */ /* 0x000fe4000000004a */
        /* <DEDUP_REMOVED lines=9> */
[----:B------:R-:W-:Y:S02]  /*2ab0*/  FFMA R45, R67, R23, R86 ;  /* 0x00000017432d7223 */ /* 0x000fe40000000056 */
[C---:B------:R-:W-:Y:S02]  /*2ac0*/  FFMA R15, R69.reuse, R27, R26 ;  /* 0x0000001b450f7223 */ /* 0x040fe4000000001a */
[C---:B------:R-:W-:Y:S02]  /*2ad0*/  FFMA R38, R69.reuse, R35, R60 ;  /* 0x0000002345267223 */ /* 0x040fe4000000003c */
[C---:B------:R-:W-:Y:S02]  /*2ae0*/  FFMA R43, R69.reuse, R31, R30 ;  /* 0x0000001f452b7223 */ /* 0x040fe4000000001e */
[----:B------:R-:W-:Y:S01]  /*2af0*/  FFMA R55, R69, R23, R22 ;  /* 0x0000001745377223 */ /* 0x000fe20000000016 */
[----:B------:R-:W-:Y:S01]  /*2b00*/  @!P0 CALL.REL.NOINC `(.L_x_0) ;  /* 0x0000001000008944 */ /* 0x000fe20003c00000 */
[----:B------:R-:W-:Y:S05]  /*2b10*/  BRA `(.L_x_1) ;  /* 0xffffd81000007947 */ /* 0x000fea000383ffff */
.L_x_0:
[----:B------:R-:W-:Y:S01]  /*2b20*/  IMAD R2, R5, 0x6200, R2 ;  /* 0x0000620005027824 */ /* 0x000fe200078e0202 */
[----:B------:R-:W-:-:S03]  /*2b30*/  LOP3.LUT R0, R0, 0x8, RZ, 0xc0, !PT ;  /* 0x0000000800007812 */ /* 0x000fc600078ec0ff */
[----:B------:R-:W-:Y:S01]  /*2b40*/  IMAD R3, R3, 0x1c0, R2 ;  /* 0x000001c003037824 */ /* 0x000fe200078e0202 */
[----:B------:R-:W-:-:S04]  /*2b50*/  SHF.R.U32.HI R0, RZ, 0x3, R0 ;  /* 0x00000003ff007819 */ /* 0x000fc80000011600 */
[----:B------:R-:W-:-:S05]  /*2b60*/  LEA R3, R4, R3, 0x3 ;  /* 0x0000000304037211 */ /* 0x000fca00078e18ff */
[----:B------:R-:W-:-:S04]  /*2b70*/  IMAD R3, R0, 0x70, R3 ;  /* 0x0000007000037824 */ /* 0x000fc800078e0203 */
[----:B------:R-:W-:-:S05]  /*2b80*/  IMAD.WIDE R8, R3, R8, c[0x0][0x170] ;  /* 0x00005c0003087625 */ /* 0x000fca00078e0208 */
[----:B------:R-:W-:Y:S04]  /*2b90*/  STG.E [R8.64], R32 ;  /* 0x0000002008007986 */ /* 0x000fe8000c101904 */
[----:B------:R-:W-:Y:S04]  /*2ba0*/  STG.E [R8.64+0x380], R81 ;  /* 0x0003805108007986 */ /* 0x000fe8000c101904 */
        /* <DEDUP_REMOVED lines=29> */
[----:B------:R-:W-:Y:S01]  /*2d80*/  STG.E [R8.64+0x15b60], R55 ;  /* 0x015b603708007986 */ /* 0x000fe2000c101904 */
[----:B------:R-:W-:Y:S05]  /*2d90*/  EXIT ;  /* 0x000000000000794d */ /* 0x000fea0003800000 */
.L_x_2:
[----:B------:R-:W-:-:S00]  /*2da0*/  BRA `(.L_x_2) ;  /* 0xfffffff000007947 */ /* 0x000fc0000383ffff */
[----:B------:R-:W-:-:S00]  /*2db0*/  NOP ;  /* 0x0000000000007918 */ /* 0x000fc00000000000 */
        /* <DEDUP_REMOVED lines=12> */
.L_x_3:


//--------------------- .nv.shared.candidate4     --------------------------
	.section	.nv.shared.candidate4,"aw",@nobits
	.align	4
.nv.shared.candidate4:
	.zero		20480
